def attn_fwd(
    Q,
    K,
    V,
    Out,
    Lse,
    sm_scale,
    stride_qz,
    stride_qh,
    stride_qm,
    stride_qk,
    stride_kz,
    stride_kh,
    stride_kn,
    stride_kk,
    stride_vz,
    stride_vh,
    stride_vn,
    stride_vk,
    stride_oz,
    stride_oh,
    stride_om,
    stride_ok,
    seqlen_q,
    seqlen_k,
    BLOCK_M: tl.constexpr,
    BLOCK_N: tl.constexpr,
    HEAD_DIM: tl.constexpr,
    CAUSAL: tl.constexpr,
):
    start_m = tl.program_id(0)
    off_hz = tl.program_id(1)
    q_off = off_hz * stride_qh
    k_off = off_hz * stride_kh
    v_off = off_hz * stride_vh
    offs_m = start_m * BLOCK_M + tl.arange(0, BLOCK_M)
    offs_d = tl.arange(0, HEAD_DIM)
    offs_n = tl.arange(0, BLOCK_N)
    q_ptrs = Q + q_off + offs_m[:, None] * stride_qm + offs_d[None, :] * stride_qk
    k_ptrs = K + k_off + offs_d[:, None] * stride_kk + offs_n[None, :] * stride_kn
    v_ptrs = V + v_off + offs_n[:, None] * stride_vn + offs_d[None, :] * stride_vk
    m_i = tl.full([BLOCK_M], float("-inf"), dtype=tl.float32)
    l_i = tl.zeros([BLOCK_M], dtype=tl.float32) + 1.0
    acc = tl.zeros([BLOCK_M, HEAD_DIM], dtype=tl.float32)
    q = tl.load(q_ptrs)
    acc, l_i, m_i = _attn_fwd_inner(
        acc,
        l_i,
        m_i,
        q,
        k_ptrs,
        v_ptrs,
        sm_scale,
        stride_kn,
        stride_vn,
        start_m,
        seqlen_k,
        BLOCK_M,
        BLOCK_N,
        HEAD_DIM,
        CAUSAL,
    )
    acc = acc / l_i[:, None]
    lse = m_i + tl.math.log2(l_i) / 1.4426950408889634
    o_ptrs = (
        Out
        + off_hz * stride_oh
        + offs_m[:, None] * stride_om
        + offs_d[None, :] * stride_ok
    )
    tl.store(o_ptrs, acc.to(Out.dtype.element_ty))
    tl.store(Lse + off_hz * seqlen_q + offs_m, lse)

# config = {"BLOCK_M": 256, "BLOCK_N": 32, "HEAD_DIM": 32, "arch": "sm_100", "causal": true, "dtype": "fp16", "num_stages": 2, "num_warps": 16}
# arch = sm_100


// ===== COMPILED SASS (sm_100a) =====

	.target	sm_100a

	.elftype	@"ET_EXEC"


//--------------------- .note.nv.tkinfo           --------------------------
	.section	.note.nv.tkinfo,"",@"SHT_NOTE"
	.sectionflags	@"SHF_NOTE_NV_TKINFO"
	.tkinfo
        /*0018*/ 	.word	0x00000081
        /*0030*/ 	.string	""
        /*0030*/ 	.string	"ptxas-blackwell"
        /*0030*/ 	.string	"Cuda compilation tools, release 12.9, V12.9.86"
        /*0030*/ 	.string	"Build cuda_12.9.r12.9/compiler.36037853_0"
        /*0030*/ 	.string	"-v  -suppress-debug-info  -lineinfo  -arch sm_100a "



//--------------------- .note.nv.cuver            --------------------------
	.section	.note.nv.cuver,"",@"SHT_NOTE"
	.sectionflags	@"SHF_NOTE_NV_CUVER"
        /*0018*/ 	.short	0x0001
        /*001a*/ 	.short	0x0064
        /*001c*/ 	.short	0x0001
        /*001e*/ 	.short	0x0000
        /*0020*/ 	.short	0x0001
        /*0022*/ 	.short	0x0000


//--------------------- .nv.info                  --------------------------
	.section	.nv.info,"",@"SHT_CUDA_INFO"
	.align	4


	//----- nvinfo : EIATTR_REGCOUNT
	.align		4
        /*0000*/ 	.byte	0x04, 0x2f
        /*0002*/ 	.short	(.L_2 - .L_1)
	.align		4
.L_1:
        /*0004*/ 	.word	index@(attn_fwd)
        /*0008*/ 	.word	0x00000059


	//----- nvinfo : EIATTR_FRAME_SIZE
	.align		4
.L_2:
        /*000c*/ 	.byte	0x04, 0x11
        /*000e*/ 	.short	(.L_4 - .L_3)
	.align		4
.L_3:
        /*0010*/ 	.word	index@(attn_fwd)
        /*0014*/ 	.word	0x00000000


	//----- nvinfo : EIATTR_MIN_STACK_SIZE
	.align		4
.L_4:
        /*0018*/ 	.byte	0x04, 0x12
        /*001a*/ 	.short	(.L_6 - .L_5)
	.align		4
.L_5:
        /*001c*/ 	.word	index@(attn_fwd)
        /*0020*/ 	.word	0x00000000
.L_6:


//--------------------- .nv.info.attn_fwd         --------------------------
	.section	.nv.info.attn_fwd,"",@"SHT_CUDA_INFO"
	.sectionflags	@""
	.align	4


	//----- nvinfo : EIATTR_CUDA_API_VERSION
	.align		4
        /*0000*/ 	.byte	0x04, 0x37
        /*0002*/ 	.short	(.L_8 - .L_7)
.L_7:
        /*0004*/ 	.word	0x00000081


	//----- nvinfo : EIATTR_KPARAM_INFO
	.align		4
.L_8:
        /*0008*/ 	.byte	0x04, 0x17
        /*000a*/ 	.short	(.L_10 - .L_9)
.L_9:
        /*000c*/ 	.word	0x00000000
        /*0010*/ 	.short	0x0019
        /*0012*/ 	.short	0x0080
        /*0014*/ 	.byte	0x00, 0xf4, 0x21, 0x00


	//----- nvinfo : EIATTR_KPARAM_INFO
	.align		4
.L_10:
        /*0018*/ 	.byte	0x04, 0x17
        /*001a*/ 	.short	(.L_12 - .L_11)
.L_11:
        /*001c*/ 	.word	0x00000000
        /*0020*/ 	.short	0x0018
        /*0022*/ 	.short	0x0078
        /*0024*/ 	.byte	0x00, 0xf4, 0x21, 0x00


	//----- nvinfo : EIATTR_KPARAM_INFO
	.align		4
.L_12:
        /*0028*/ 	.byte	0x04, 0x17
        /*002a*/ 	.short	(.L_14 - .L_13)
.L_13:
        /*002c*/ 	.word	0x00000000
        /*0030*/ 	.short	0x0017
        /*0032*/ 	.short	0x0070
        /*0034*/ 	.byte	0x00, 0xf0, 0x11, 0x00


	//----- nvinfo : EIATTR_KPARAM_INFO
	.align		4
.L_14:
        /*0038*/ 	.byte	0x04, 0x17
        /*003a*/ 	.short	(.L_16 - .L_15)
.L_15:
        /*003c*/ 	.word	0x00000000
        /*0040*/ 	.short	0x0016
        /*0042*/ 	.short	0x006c
        /*0044*/ 	.byte	0x00, 0xf0, 0x11, 0x00


	//----- nvinfo : EIATTR_KPARAM_INFO
	.align		4
.L_16:
        /*0048*/ 	.byte	0x04, 0x17
        /*004a*/ 	.short	(.L_18 - .L_17)
.L_17:
        /*004c*/ 	.word	0x00000000
        /*0050*/ 	.short	0x0015
        /*0052*/ 	.short	0x0068
        /*0054*/ 	.byte	0x00, 0xf0, 0x11, 0x00


	//----- nvinfo : EIATTR_KPARAM_INFO
	.align		4
.L_18:
        /*0058*/ 	.byte	0x04, 0x17
        /*005a*/ 	.short	(.L_20 - .L_19)
.L_19:
        /*005c*/ 	.word	0x00000000
        /*0060*/ 	.short	0x0014
        /*0062*/ 	.short	0x0064
        /*0064*/ 	.byte	0x00, 0xf0, 0x11, 0x00


	//----- nvinfo : EIATTR_KPARAM_INFO
	.align		4
.L_20:
        /*0068*/ 	.byte	0x04, 0x17
        /*006a*/ 	.short	(.L_22 - .L_21)
.L_21:
        /*006c*/ 	.word	0x00000000
        /*0070*/ 	.short	0x0013
        /*0072*/ 	.short	0x0060
        /*0074*/ 	.byte	0x00, 0xf0, 0x11, 0x00


	//----- nvinfo : EIATTR_KPARAM_INFO
	.align		4
.L_22:
        /*0078*/ 	.byte	0x04, 0x17
        /*007a*/ 	.short	(.L_24 - .L_23)
.L_23:
        /*007c*/ 	.word	0x00000000
        /*0080*/ 	.short	0x0012
        /*0082*/ 	.short	0x005c
        /*0084*/ 	.byte	0x00, 0xf0, 0x11, 0x00


	//----- nvinfo : EIATTR_KPARAM_INFO
	.align		4
.L_24:
        /*0088*/ 	.byte	0x04, 0x17
        /*008a*/ 	.short	(.L_26 - .L_25)
.L_25:
        /*008c*/ 	.word	0x00000000
        /*0090*/ 	.short	0x0011
        /*0092*/ 	.short	0x0058
        /*0094*/ 	.byte	0x00, 0xf0, 0x11, 0x00


	//----- nvinfo : EIATTR_KPARAM_INFO
	.align		4
.L_26:
        /*0098*/ 	.byte	0x04, 0x17
        /*009a*/ 	.short	(.L_28 - .L_27)
.L_27:
        /*009c*/ 	.word	0x00000000
        /*00a0*/ 	.short	0x0010
        /*00a2*/ 	.short	0x0054
        /*00a4*/ 	.byte	0x00, 0xf0, 0x11, 0x00


	//----- nvinfo : EIATTR_KPARAM_INFO
	.align		4
.L_28:
        /*00a8*/ 	.byte	0x04, 0x17
        /*00aa*/ 	.short	(.L_30 - .L_29)
.L_29:
        /*00ac*/ 	.word	0x00000000
        /*00b0*/ 	.short	0x000f
        /*00b2*/ 	.short	0x0050
        /*00b4*/ 	.byte	0x00, 0xf0, 0x11, 0x00


	//----- nvinfo : EIATTR_KPARAM_INFO
	.align		4
.L_30:
        /*00b8*/ 	.byte	0x04, 0x17
        /*00ba*/ 	.short	(.L_32 - .L_31)
.L_31:
        /*00bc*/ 	.word	0x00000000
        /*00c0*/ 	.short	0x000e
        /*00c2*/ 	.short	0x004c
        /*00c4*/ 	.byte	0x00, 0xf0, 0x11, 0x00


	//----- nvinfo : EIATTR_KPARAM_INFO
	.align		4
.L_32:
        /*00c8*/ 	.byte	0x04, 0x17
        /*00ca*/ 	.short	(.L_34 - .L_33)
.L_33:
        /*00cc*/ 	.word	0x00000000
        /*00d0*/ 	.short	0x000d
        /*00d2*/ 	.short	0x0048
        /*00d4*/ 	.byte	0x00, 0xf0, 0x11, 0x00


	//----- nvinfo : EIATTR_KPARAM_INFO
	.align		4
.L_34:
        /*00d8*/ 	.byte	0x04, 0x17
        /*00da*/ 	.short	(.L_36 - .L_35)
.L_35:
        /*00dc*/ 	.word	0x00000000
        /*00e0*/ 	.short	0x000c
        /*00e2*/ 	.short	0x0044
        /*00e4*/ 	.byte	0x00, 0xf0, 0x11, 0x00


	//----- nvinfo : EIATTR_KPARAM_INFO
	.align		4
.L_36:
        /*00e8*/ 	.byte	0x04, 0x17
        /*00ea*/ 	.short	(.L_38 - .L_37)
.L_37:
        /*00ec*/ 	.word	0x00000000
        /*00f0*/ 	.short	0x000b
        /*00f2*/ 	.short	0x0040
        /*00f4*/ 	.byte	0x00, 0xf0, 0x11, 0x00


	//----- nvinfo : EIATTR_KPARAM_INFO
	.align		4
.L_38:
        /*00f8*/ 	.byte	0x04, 0x17
        /*00fa*/ 	.short	(.L_40 - .L_39)
.L_39:
        /*00fc*/ 	.word	0x00000000
        /*0100*/ 	.short	0x000a
        /*0102*/ 	.short	0x003c
        /*0104*/ 	.byte	0x00, 0xf0, 0x11, 0x00


	//----- nvinfo : EIATTR_KPARAM_INFO
	.align		4
.L_40:
        /*0108*/ 	.byte	0x04, 0x17
        /*010a*/ 	.short	(.L_42 - .L_41)
.L_41:
        /*010c*/ 	.word	0x00000000
        /*0110*/ 	.short	0x0009
        /*0112*/ 	.short	0x0038
        /*0114*/ 	.byte	0x00, 0xf0, 0x11, 0x00


	//----- nvinfo : EIATTR_KPARAM_INFO
	.align		4
.L_42:
        /*0118*/ 	.byte	0x04, 0x17
        /*011a*/ 	.short	(.L_44 - .L_43)
.L_43:
        /*011c*/ 	.word	0x00000000
        /*0120*/ 	.short	0x0008
        /*0122*/ 	.short	0x0034
        /*0124*/ 	.byte	0x00, 0xf0, 0x11, 0x00


	//----- nvinfo : EIATTR_KPARAM_INFO
	.align		4
.L_44:
        /*0128*/ 	.byte	0x04, 0x17
        /*012a*/ 	.short	(.L_46 - .L_45)
.L_45:
        /*012c*/ 	.word	0x00000000
        /*0130*/ 	.short	0x0007
        /*0132*/ 	.short	0x0030
        /*0134*/ 	.byte	0x00, 0xf0, 0x11, 0x00


	//----- nvinfo : EIATTR_KPARAM_INFO
	.align		4
.L_46:
        /*0138*/ 	.byte	0x04, 0x17
        /*013a*/ 	.short	(.L_48 - .L_47)
.L_47:
        /*013c*/ 	.word	0x00000000
        /*0140*/ 	.short	0x0006
        /*0142*/ 	.short	0x002c
        /*0144*/ 	.byte	0x00, 0xf0, 0x11, 0x00


	//----- nvinfo : EIATTR_KPARAM_INFO
	.align		4
.L_48:
        /*0148*/ 	.byte	0x04, 0x17
        /*014a*/ 	.short	(.L_50 - .L_49)
.L_49:
        /*014c*/ 	.word	0x00000000
        /*0150*/ 	.short	0x0005
        /*0152*/ 	.short	0x0028
        /*0154*/ 	.byte	0x00, 0xf0, 0x11, 0x00


	//----- nvinfo : EIATTR_KPARAM_INFO
	.align		4
.L_50:
        /*0158*/ 	.byte	0x04, 0x17
        /*015a*/ 	.short	(.L_52 - .L_51)
.L_51:
        /*015c*/ 	.word	0x00000000
        /*0160*/ 	.short	0x0004
        /*0162*/ 	.short	0x0020
        /*0164*/ 	.byte	0x00, 0xf4, 0x21, 0x00


	//----- nvinfo : EIATTR_KPARAM_INFO
	.align		4
.L_52:
        /*0168*/ 	.byte	0x04, 0x17
        /*016a*/ 	.short	(.L_54 - .L_53)
.L_53:
        /*016c*/ 	.word	0x00000000
        /*0170*/ 	.short	0x0003
        /*0172*/ 	.short	0x0018
        /*0174*/ 	.byte	0x00, 0xf4, 0x21, 0x00


	//----- nvinfo : EIATTR_KPARAM_INFO
	.align		4
.L_54:
        /*0178*/ 	.byte	0x04, 0x17
        /*017a*/ 	.short	(.L_56 - .L_55)
.L_55:
        /*017c*/ 	.word	0x00000000
        /*0180*/ 	.short	0x0002
        /*0182*/ 	.short	0x0010
        /*0184*/ 	.byte	0x00, 0xf4, 0x21, 0x00


	//----- nvinfo : EIATTR_KPARAM_INFO
	.align		4
.L_56:
        /*0188*/ 	.byte	0x04, 0x17
        /*018a*/ 	.short	(.L_58 - .L_57)
.L_57:
        /*018c*/ 	.word	0x00000000
        /*0190*/ 	.short	0x0001
        /*0192*/ 	.short	0x0008
        /*0194*/ 	.byte	0x00, 0xf4, 0x21, 0x00


	//----- nvinfo : EIATTR_KPARAM_INFO
	.align		4
.L_58:
        /*0198*/ 	.byte	0x04, 0x17
        /*019a*/ 	.short	(.L_60 - .L_59)
.L_59:
        /*019c*/ 	.word	0x00000000
        /*01a0*/ 	.short	0x0000
        /*01a2*/ 	.short	0x0000
        /*01a4*/ 	.byte	0x00, 0xf4, 0x21, 0x00


	//----- nvinfo : EIATTR_SPARSE_MMA_MASK
	.align		4
.L_60:
        /*01a8*/ 	.byte	0x03, 0x50
        /*01aa*/ 	.short	0x0000


	//----- nvinfo : EIATTR_MAXREG_COUNT
	.align		4
        /*01ac*/ 	.byte	0x03, 0x1b
        /*01ae*/ 	.short	0x0080


	//----- nvinfo : EIATTR_NUM_BARRIERS
	.align		4
        /*01b0*/ 	.byte	0x02, 0x4c
        /*01b2*/ 	.byte	0x01
	.zero		1


	//----- nvinfo : EIATTR_COOP_GROUP_MASK_REGIDS
	.align		4
        /*01b4*/ 	.byte	0x04, 0x29
        /*01b6*/ 	.short	(.L_62 - .L_61)


	//   ....[0]....
.L_61:
        /*01b8*/ 	.word	0xffffffff


	//   ....[1]....
        /*01bc*/ 	.word	0xffffffff


	//   ....[2]....
        /*01c0*/ 	.word	0xffffffff


	//   ....[3]....
        /*01c4*/ 	.word	0xffffffff


	//   ....[4]....
        /*01c8*/ 	.word	0xffffffff


	//   ....[5]....
        /*01cc*/ 	.word	0xffffffff


	//   ....[6]....
        /*01d0*/ 	.word	0xffffffff


	//   ....[7]....
        /*01d4*/ 	.word	0xffffffff


	//----- nvinfo : EIATTR_COOP_GROUP_INSTR_OFFSETS
	.align		4
.L_62:
        /*01d8*/ 	.byte	0x04, 0x28
        /*01da*/ 	.short	(.L_64 - .L_63)


	//   ....[0]....
.L_63:
        /*01dc*/ 	.word	0x00001370


	//   ....[1]....
        /*01e0*/ 	.word	0x000013e0


	//   ....[2]....
        /*01e4*/ 	.word	0x00001400


	//   ....[3]....
        /*01e8*/ 	.word	0x00001420


	//   ....[4]....
        /*01ec*/ 	.word	0x00001a30


	//   ....[5]....
        /*01f0*/ 	.word	0x00001a40


	//   ....[6]....
        /*01f4*/ 	.word	0x00001b00


	//   ....[7]....
        /*01f8*/ 	.word	0x00001b10


	//----- nvinfo : EIATTR_VRC_CTA_INIT_COUNT
	.align		4
.L_64:
        /*01fc*/ 	.byte	0x02, 0x4a
	.zero		1
	.zero		1


	//----- nvinfo : EIATTR_EXIT_INSTR_OFFSETS
	.align		4
        /*0200*/ 	.byte	0x04, 0x1c
        /*0202*/ 	.short	(.L_66 - .L_65)


	//   ....[0]....
.L_65:
        /*0204*/ 	.word	0x00002b70


	//   ....[1]....
        /*0208*/ 	.word	0x00002ba0


	//----- nvinfo : EIATTR_REQNTID
	.align		4
.L_66:
        /*020c*/ 	.byte	0x04, 0x10
        /*020e*/ 	.short	(.L_68 - .L_67)
.L_67:
        /*0210*/ 	.word	0x00000200
        /*0214*/ 	.word	0x00000001
        /*0218*/ 	.word	0x00000001


	//----- nvinfo : EIATTR_CBANK_PARAM_SIZE
	.align		4
.L_68:
        /*021c*/ 	.byte	0x03, 0x19
        /*021e*/ 	.short	0x0088


	//----- nvinfo : EIATTR_PARAM_CBANK
	.align		4
        /*0220*/ 	.byte	0x04, 0x0a
        /*0222*/ 	.short	(.L_70 - .L_69)
	.align		4
.L_69:
        /*0224*/ 	.word	index@(.nv.constant0.attn_fwd)
        /*0228*/ 	.short	0x0380
        /*022a*/ 	.short	0x0088


	//----- nvinfo : EIATTR_SW_WAR
	.align		4
.L_70:
        /*022c*/ 	.byte	0x04, 0x36
        /*022e*/ 	.short	(.L_72 - .L_71)
.L_71:
        /*0230*/ 	.word	0x00000008
.L_72:


//--------------------- .nv.compat                --------------------------
	.section	.nv.compat,"",@"SHT_CUDA_COMPAT_INFO"
	.align	4
        /*0000*/ 	.byte	0x02, 0x02, 0x01, 0x00, 0x02, 0x05, 0x05, 0x00, 0x02, 0x03, 0x00, 0x00, 0x02, 0x06, 0x01, 0x00


//--------------------- .nv.callgraph             --------------------------
	.section	.nv.callgraph,"",@"SHT_CUDA_CALLGRAPH"
	.align	4
	.sectionentsize	8
	.align		4
        /*0000*/ 	.word	0x00000000
	.align		4
        /*0004*/ 	.word	0xffffffff
	.align		4
        /*0008*/ 	.word	0x00000000
	.align		4
        /*000c*/ 	.word	0xfffffffe
	.align		4
        /*0010*/ 	.word	0x00000000
	.align		4
        /*0014*/ 	.word	0xfffffffd
	.align		4
        /*0018*/ 	.word	0x00000000
	.align		4
        /*001c*/ 	.word	0xfffffffc


//--------------------- .nv.constant4             --------------------------
	.section	.nv.constant4,"a",@progbits
	.align	8
	.align		8
.nv.constant4:
        /*0000*/ 	.dword	_$_str


//--------------------- .text.attn_fwd            --------------------------
	.section	.text.attn_fwd,"ax",@progbits
	.align	128
        .global         attn_fwd
        .type           attn_fwd,@function
        .size           attn_fwd,(.L_x_3 - attn_fwd)
        .other          attn_fwd,@"STO_CUDA_ENTRY STV_DEFAULT"
attn_fwd:
.text.attn_fwd:
[----:B------:R-:W0:Y:S01]  /*0000*/  LDC R1, c[0x0][0x37c] ;  /* 0x0000df00ff017b82 */ /* 0x000e220000000800 */
[----:B------:R-:W1:Y:S07]  /*0010*/  S2R R31, SR_CTAID.X ;  /* 0x00000000001f7919 */ /* 0x000e6e0000002500 */
[----:B------:R-:W2:Y:S01]  /*0020*/  S2UR UR7, SR_CTAID.Y ;  /* 0x00000000000779c3 */ /* 0x000ea20000002600 */
[----:B------:R-:W2:Y:S01]  /*0030*/  LDCU.64 UR4, c[0x0][0x3b0] ;  /* 0x00007600ff0477ac */ /* 0x000ea20008000a00 */
[----:B------:R-:W1:Y:S01]  /*0040*/  S2R R0, SR_TID.X ;  /* 0x0000000000007919 */ /* 0x000e620000002100 */
[----:B------:R-:W3:Y:S05]  /*0050*/  LDCU.64 UR10, c[0x0][0x358] ;  /* 0x00006b00ff0a77ac */ /* 0x000eea0008000a00 */
[----:B------:R-:W4:Y:S08]  /*0060*/  LDC R34, c[0x0][0x3b8] ;  /* 0x0000ee00ff227b82 */ /* 0x000f300000000800 */
[----:B------:R-:W5:Y:S01]  /*0070*/  LDC.64 R8, c[0x0][0x380] ;  /* 0x0000e000ff087b82 */ /* 0x000f620000000a00 */
[----:B--2---:R-:W-:-:S04]  /*0080*/  UIMAD UR4, UR7, UR4, URZ ;  /* 0x00000004070472a4 */ /* 0x004fc8000f8e02ff */
[----:B------:R-:W-:Y:S01]  /*0090*/  USHF.L.U32 UR6, UR4, 0x1, URZ ;  /* 0x0000000104067899 */ /* 0x000fe200080006ff */
[----:B-1----:R-:W-:Y:S02]  /*00a0*/  PRMT R2, R0, 0x6540, R31 ;  /* 0x0000654000027816 */ /* 0x002fe4000000001f */
[----:B------:R-:W-:-:S03]  /*00b0*/  SHF.R.U32.HI R3, RZ, 0x8, R0 ;  /* 0x00000008ff037819 */ /* 0x000fc60000011600 */
[----:B------:R-:W-:Y:S01]  /*00c0*/  IMAD R4, R2, UR5, RZ ;  /* 0x0000000502047c24 */ /* 0x000fe2000f8e02ff */
[----:B------:R-:W-:Y:S01]  /*00d0*/  SGXT.U32 R3, R3, 0x1 ;  /* 0x000000010303781a */ /* 0x000fe20000000000 */
[----:B------:R-:W-:Y:S02]  /*00e0*/  UIMAD.WIDE UR4, UR4, 0x2, URZ ;  /* 0x00000002040478a5 */ /* 0x000fe4000f8e02ff */
[C---:B------:R-:W-:Y:S02]  /*00f0*/  IMAD.SHL.U32 R5, R4.reuse, 0x2, RZ ;  /* 0x0000000204057824 */ /* 0x040fe400078e00ff */
[----:B----4-:R-:W-:Y:S02]  /*0100*/  IMAD R7, R3, R34, RZ ;  /* 0x0000002203077224 */ /* 0x010fe400078e02ff */
[----:B------:R-:W-:Y:S01]  /*0110*/  IMAD.HI R4, R4, 0x2, RZ ;  /* 0x0000000204047827 */ /* 0x000fe200078e02ff */
[----:B-----5:R-:W-:-:S03]  /*0120*/  IADD3 R30, P0, P1, R5, UR6, R8 ;  /* 0x00000006051e7c10 */ /* 0x020fc6000f91e008 */
[----:B------:R-:W-:Y:S01]  /*0130*/  IMAD R8, R34, 0x2, R7 ;  /* 0x0000000222087824 */ /* 0x000fe200078e0207 */
[----:B------:R-:W-:Y:S02]  /*0140*/  IADD3.X R32, PT, PT, R4, UR5, R9, P0, P1 ;  /* 0x0000000504207c10 */ /* 0x000fe400087e2409 */
[CC--:B------:R-:W-:Y:S01]  /*0150*/  LEA R4, P0, R7.reuse, R30.reuse, 0x1 ;  /* 0x0000001e07047211 */ /* 0x0c0fe200078008ff */
[----:B------:R-:W-:Y:S01]  /*0160*/  IMAD R9, R34, 0x2, R8 ;  /* 0x0000000222097824 */ /* 0x000fe200078e0208 */
[----:B------:R-:W-:Y:S02]  /*0170*/  LEA R6, P1, R8, R30, 0x1 ;  /* 0x0000001e08067211 */ /* 0x000fe400078208ff */
[-C--:B------:R-:W-:Y:S01]  /*0180*/  LEA.HI.X.SX32 R5, R7, R32.reuse, 0x1, P0 ;  /* 0x0000002007057211 */ /* 0x080fe200000f0eff */
[----:B------:R-:W-:Y:S01]  /*0190*/  IMAD R11, R34, 0x2, R9 ;  /* 0x00000002220b7824 */ /* 0x000fe200078e0209 */
[----:B------:R-:W-:Y:S02]  /*01a0*/  LEA.HI.X.SX32 R7, R8, R32, 0x1, P1 ;  /* 0x0000002008077211 */ /* 0x000fe400008f0eff */
[----:B------:R-:W-:Y:S01]  /*01b0*/  LEA R8, P0, R9, R30, 0x1 ;  /* 0x0000001e09087211 */ /* 0x000fe200078008ff */
[----:B---3--:R1:W2:Y:S01]  /*01c0*/  LDG.E.U16 R20, desc[UR10][R4.64] ;  /* 0x0000000a04147981 */ /* 0x0082a2000c1e1500 */
[----:B------:R-:W-:-:S02]  /*01d0*/  LEA R13, R34, R11, 0x1 ;  /* 0x0000000b220d7211 */ /* 0x000fc400078e08ff */
[----:B------:R-:W-:Y:S01]  /*01e0*/  LEA.HI.X.SX32 R9, R9, R32, 0x1, P0 ;  /* 0x0000002009097211 */ /* 0x000fe200000f0eff */
[----:B------:R3:W4:Y:S01]  /*01f0*/  LDG.E.U16 R21, desc[UR10][R6.64] ;  /* 0x0000000a06157981 */ /* 0x000722000c1e1500 */
[-C--:B------:R-:W-:Y:S01]  /*0200*/  LEA R10, P0, R11, R30.reuse, 0x1 ;  /* 0x0000001e0b0a7211 */ /* 0x080fe200078008ff */
[C---:B------:R-:W-:Y:S01]  /*0210*/  IMAD R14, R34.reuse, 0x2, R13 ;  /* 0x00000002220e7824 */ /* 0x040fe200078e020d */
[----:B------:R-:W-:Y:S01]  /*0220*/  LEA R12, P1, R13, R30, 0x1 ;  /* 0x0000001e0d0c7211 */ /* 0x000fe200078208ff */
[----:B------:R5:W4:Y:S01]  /*0230*/  LDG.E.U16 R22, desc[UR10][R8.64] ;  /* 0x0000000a08167981 */ /* 0x000b22000c1e1500 */
[----:B------:R-:W-:Y:S01]  /*0240*/  LEA.HI.X.SX32 R11, R11, R32, 0x1, P0 ;  /* 0x000000200b0b7211 */ /* 0x000fe200000f0eff */
[----:B------:R-:W-:Y:S01]  /*0250*/  IMAD R15, R34, 0x2, R14 ;  /* 0x00000002220f7824 */ /* 0x000fe200078e020e */
[----:B-1----:R-:W-:-:S03]  /*0260*/  LEA R4, P0, R14, R30, 0x1 ;  /* 0x0000001e0e047211 */ /* 0x002fc600078008ff */
[----:B------:R-:W-:Y:S01]  /*0270*/  IMAD R16, R34, 0x2, R15 ;  /* 0x0000000222107824 */ /* 0x000fe200078e020f */
[----:B------:R-:W-:Y:S01]  /*0280*/  LEA.HI.X.SX32 R5, R14, R32, 0x1, P0 ;  /* 0x000000200e057211 */ /* 0x000fe200000f0eff */
[----:B------:R1:W4:Y:S01]  /*0290*/  LDG.E.U16 R23, desc[UR10][R10.64] ;  /* 0x0000000a0a177981 */ /* 0x000322000c1e1500 */
[----:B---3--:R-:W-:Y:S01]  /*02a0*/  LEA R6, P0, R15, R30, 0x1 ;  /* 0x0000001e0f067211 */ /* 0x008fe200078008ff */
[C---:B------:R-:W-:Y:S01]  /*02b0*/  IMAD R14, R34.reuse, 0x2, R16 ;  /* 0x00000002220e7824 */ /* 0x040fe200078e0210 */
[-C--:B------:R-:W-:Y:S01]  /*02c0*/  LEA.HI.X.SX32 R13, R13, R32.reuse, 0x1, P1 ;  /* 0x000000200d0d7211 */ /* 0x080fe200008f0eff */
[----:B------:R-:W3:Y:S01]  /*02d0*/  LDG.E.U16 R25, desc[UR10][R4.64] ;  /* 0x0000000a04197981 */ /* 0x000ee2000c1e1500 */
[----:B------:R-:W-:Y:S02]  /*02e0*/  LEA.HI.X.SX32 R7, R15, R32, 0x1, P0 ;  /* 0x000000200f077211 */ /* 0x000fe400000f0eff */
[----:B------:R-:W-:Y:S01]  /*02f0*/  LEA R15, R34, R14, 0x1 ;  /* 0x0000000e220f7211 */ /* 0x000fe200078e08ff */
[----:B------:R0:W3:Y:S01]  /*0300*/  LDG.E.U16 R24, desc[UR10][R12.64] ;  /* 0x0000000a0c187981 */ /* 0x0000e2000c1e1500 */
[----:B-----5:R-:W-:-:S03]  /*0310*/  LEA R8, P0, R16, R30, 0x1 ;  /* 0x0000001e10087211 */ /* 0x020fc600078008ff */
[----:B------:R-:W-:Y:S01]  /*0320*/  IMAD R18, R34, 0x2, R15 ;  /* 0x0000000222127824 */ /* 0x000fe200078e020f */
[----:B------:R-:W-:Y:S01]  /*0330*/  LEA.HI.X.SX32 R9, R16, R32, 0x1, P0 ;  /* 0x0000002010097211 */ /* 0x000fe200000f0eff */
[----:B------:R5:W4:Y:S02]  /*0340*/  LDG.E.U16 R26, desc[UR10][R6.64] ;  /* 0x0000000a061a7981 */ /* 0x000b24000c1e1500 */
[----:B------:R-:W-:Y:S01]  /*0350*/  IMAD R19, R34, 0x2, R18 ;  /* 0x0000000222137824 */ /* 0x000fe200078e0212 */
[-C--:B-1----:R-:W-:Y:S01]  /*0360*/  LEA R10, P1, R14, R30.reuse, 0x1 ;  /* 0x0000001e0e0a7211 */ /* 0x082fe200078208ff */
[----:B------:R1:W4:Y:S01]  /*0370*/  LDG.E.U16 R27, desc[UR10][R8.64] ;  /* 0x0000000a081b7981 */ /* 0x000322000c1e1500 */
[C---:B0-----:R-:W-:Y:S01]  /*0380*/  LEA R12, P0, R15.reuse, R30, 0x1 ;  /* 0x0000001e0f0c7211 */ /* 0x041fe200078008ff */
[----:B------:R-:W-:Y:S01]  /*0390*/  IMAD R16, R34, 0x2, R19 ;  /* 0x0000000222107824 */ /* 0x000fe200078e0213 */
[-C--:B------:R-:W-:Y:S02]  /*03a0*/  LEA.HI.X.SX32 R11, R14, R32.reuse, 0x1, P1 ;  /* 0x000000200e0b7211 */ /* 0x080fe400008f0eff */
[----:B------:R-:W-:Y:S01]  /*03b0*/  LEA.HI.X.SX32 R13, R15, R32, 0x1, P0 ;  /* 0x000000200f0d7211 */ /* 0x000fe200000f0eff */
[----:B------:R-:W-:Y:S01]  /*03c0*/  IMAD R5, R34, 0x2, R16 ;  /* 0x0000000222057824 */ /* 0x000fe200078e0210 */
[C---:B------:R-:W-:Y:S01]  /*03d0*/  LEA R14, P0, R16.reuse, R30, 0x1 ;  /* 0x0000001e100e7211 */ /* 0x040fe200078008ff */
[----:B------:R0:W4:Y:S03]  /*03e0*/  LDG.E.U16 R28, desc[UR10][R10.64] ;  /* 0x0000000a0a1c7981 */ /* 0x000126000c1e1500 */
[----:B------:R-:W-:Y:S01]  /*03f0*/  LEA.HI.X.SX32 R15, R16, R32, 0x1, P0 ;  /* 0x00000020100f7211 */ /* 0x000fe200000f0eff */
[----:B------:R0:W4:Y:S01]  /*0400*/  LDG.E.U16 R29, desc[UR10][R12.64] ;  /* 0x0000000a0c1d7981 */ /* 0x000122000c1e1500 */
[----:B------:R-:W-:-:S02]  /*0410*/  LEA R16, P1, R5, R30, 0x1 ;  /* 0x0000001e05107211 */ /* 0x000fc400078208ff */
[----:B------:R-:W-:Y:S01]  /*0420*/  LEA R4, P0, R18, R30, 0x1 ;  /* 0x0000001e12047211 */ /* 0x000fe200078008ff */
[----:B------:R-:W4:Y:S01]  /*0430*/  LDG.E.U16 R14, desc[UR10][R14.64] ;  /* 0x0000000a0e0e7981 */ /* 0x000f22000c1e1500 */
[----:B-----5:R-:W-:Y:S02]  /*0440*/  LEA R7, R34, R5, 0x1 ;  /* 0x0000000522077211 */ /* 0x020fe400078e08ff */
[-C--:B------:R-:W-:Y:S02]  /*0450*/  LEA.HI.X.SX32 R17, R5, R32.reuse, 0x1, P1 ;  /* 0x0000002005117211 */ /* 0x080fe400008f0eff */
[----:B------:R-:W-:Y:S01]  /*0460*/  LEA.HI.X.SX32 R5, R18, R32, 0x1, P0 ;  /* 0x0000002012057211 */ /* 0x000fe200000f0eff */
[----:B------:R-:W-:Y:S01]  /*0470*/  IMAD R18, R34, 0x2, R7 ;  /* 0x0000000222127824 */ /* 0x000fe200078e0207 */
[C---:B-1----:R-:W-:Y:S01]  /*0480*/  LEA R8, P1, R7.reuse, R30, 0x1 ;  /* 0x0000001e07087211 */ /* 0x042fe200078208ff */
[----:B------:R-:W5:Y:S03]  /*0490*/  LDG.E.U16 R16, desc[UR10][R16.64] ;  /* 0x0000000a10107981 */ /* 0x000f66000c1e1500 */
[----:B------:R-:W-:Y:S01]  /*04a0*/  LEA.HI.X.SX32 R9, R7, R32, 0x1, P1 ;  /* 0x0000002007097211 */ /* 0x000fe200008f0eff */
[----:B------:R1:W5:Y:S01]  /*04b0*/  LDG.E.U16 R4, desc[UR10][R4.64] ;  /* 0x0000000a04047981 */ /* 0x000362000c1e1500 */
[----:B0-----:R-:W-:-:S03]  /*04c0*/  LEA R10, P1, R18, R30, 0x1 ;  /* 0x0000001e120a7211 */ /* 0x001fc600078208ff */
[----:B------:R-:W5:Y:S01]  /*04d0*/  LDG.E.U16 R8, desc[UR10][R8.64] ;  /* 0x0000000a08087981 */ /* 0x000f62000c1e1500 */
[----:B------:R-:W-:-:S05]  /*04e0*/  LEA.HI.X.SX32 R11, R18, R32, 0x1, P1 ;  /* 0x00000020120b7211 */ /* 0x000fca00008f0eff */
[----:B------:R-:W5:Y:S01]  /*04f0*/  LDG.E.U16 R10, desc[UR10][R10.64] ;  /* 0x0000000a0a0a7981 */ /* 0x000f62000c1e1500 */
[----:B------:R-:W-:-:S04]  /*0500*/  LEA R6, P0, R19, R30, 0x1 ;  /* 0x0000001e13067211 */ /* 0x000fc800078008ff */
[----:B------:R-:W-:-:S05]  /*0510*/  LEA.HI.X.SX32 R7, R19, R32, 0x1, P0 ;  /* 0x0000002013077211 */ /* 0x000fca00000f0eff */
[----:B------:R0:W5:Y:S01]  /*0520*/  LDG.E.U16 R6, desc[UR10][R6.64] ;  /* 0x0000000a06067981 */ /* 0x000162000c1e1500 */
[----:B------:R-:W0:Y:S01]  /*0530*/  S2UR UR6, SR_CgaCtaId ;  /* 0x00000000000679c3 */ /* 0x000e220000008800 */
[----:B------:R-:W-:Y:S02]  /*0540*/  LOP3.LUT R12, R0, 0xff, RZ, 0xc0, !PT ;  /* 0x000000ff000c7812 */ /* 0x000fe400078ec0ff */
[----:B------:R-:W-:Y:S01]  /*0550*/  SHF.R.S32.HI R13, RZ, 0x8, R0 ;  /* 0x00000008ff0d7819 */ /* 0x000fe20000011400 */
[----:B------:R-:W-:Y:S02]  /*0560*/  UMOV UR4, 0x400 ;  /* 0x0000040000047882 */ /* 0x000fe40000000000 */
[----:B------:R-:W-:Y:S01]  /*0570*/  IMAD.SHL.U32 R12, R12, 0x2, RZ ;  /* 0x000000020c0c7824 */ /* 0x000fe200078e00ff */
[----:B------:R-:W-:-:S04]  /*0580*/  SGXT R13, R13, 0x1 ;  /* 0x000000010d0d781a */ /* 0x000fc80000000200 */
[----:B------:R-:W-:-:S04]  /*0590*/  LOP3.LUT R13, R12, 0x210, R13, 0x78, !PT ;  /* 0x000002100c0d7812 */ /* 0x000fc800078e780d */
[C---:B------:R-:W-:Y:S02]  /*05a0*/  LOP3.LUT R12, R13.reuse, 0x20, RZ, 0x3c, !PT ;  /* 0x000000200d0c7812 */ /* 0x040fe400078e3cff */
[C---:B-1----:R-:W-:Y:S01]  /*05b0*/  LOP3.LUT R5, R13.reuse, 0x40, RZ, 0x3c, !PT ;  /* 0x000000400d057812 */ /* 0x042fe200078e3cff */
[----:B0-----:R-:W-:Y:S01]  /*05c0*/  ULEA UR6, UR6, UR4, 0x18 ;  /* 0x0000000406067291 */ /* 0x001fe2000f8ec0ff */
[----:B------:R-:W-:Y:S01]  /*05d0*/  LOP3.LUT R7, R13, 0x60, RZ, 0x3c, !PT ;  /* 0x000000600d077812 */ /* 0x000fe200078e3cff */
[----:B------:R-:W-:Y:S01]  /*05e0*/  IMAD.MOV.U32 R59, RZ, RZ, -0x800000 ;  /* 0xff800000ff3b7424 */ /* 0x000fe200078e00ff */
[----:B------:R-:W-:Y:S01]  /*05f0*/  MOV R11, 0x3f800000 ;  /* 0x3f800000000b7802 */ /* 0x000fe20000000f00 */
[----:B------:R-:W-:Y:S01]  /*0600*/  IMAD.MOV.U32 R19, RZ, RZ, 0x3f800000 ;  /* 0x3f800000ff137424 */ /* 0x000fe200078e00ff */
[----:B------:R-:W-:Y:S01]  /*0610*/  CS2R R52, SRZ ;  /* 0x0000000000347805 */ /* 0x000fe2000001ff00 */
[----:B------:R-:W-:Y:S01]  /*0620*/  IMAD.MOV.U32 R57, RZ, RZ, -0x800000 ;  /* 0xff800000ff397424 */ /* 0x000fe200078e00ff */
[----:B------:R-:W-:-:S02]  /*0630*/  CS2R R54, SRZ ;  /* 0x0000000000367805 */ /* 0x000fc4000001ff00 */
[----:B------:R-:W-:Y:S02]  /*0640*/  CS2R R48, SRZ ;  /* 0x0000000000307805 */ /* 0x000fe4000001ff00 */
[----:B------:R-:W-:Y:S02]  /*0650*/  CS2R R50, SRZ ;  /* 0x0000000000327805 */ /* 0x000fe4000001ff00 */
[----:B------:R-:W-:Y:S02]  /*0660*/  CS2R R44, SRZ ;  /* 0x00000000002c7805 */ /* 0x000fe4000001ff00 */
[----:B------:R-:W-:Y:S02]  /*0670*/  CS2R R46, SRZ ;  /* 0x00000000002e7805 */ /* 0x000fe4000001ff00 */
[----:B------:R-:W-:Y:S02]  /*0680*/  CS2R R36, SRZ ;  /* 0x0000000000247805 */ /* 0x000fe4000001ff00 */
[----:B------:R-:W-:Y:S01]  /*0690*/  CS2R R38, SRZ ;  /* 0x0000000000267805 */ /* 0x000fe2000001ff00 */
[----:B--2---:R-:W-:Y:S04]  /*06a0*/  STS.U16 [R13+UR6], R20 ;  /* 0x000000140d007988 */ /* 0x004fe80008000406 */
[----:B---3--:R-:W-:Y:S04]  /*06b0*/  STS.U16 [R13+UR6+0x1000], R24 ;  /* 0x001000180d007988 */ /* 0x008fe80008000406 */
[----:B----4-:R-:W-:Y:S04]  /*06c0*/  STS.U16 [R13+UR6+0x2000], R28 ;  /* 0x0020001c0d007988 */ /* 0x010fe80008000406 */
[----:B------:R-:W-:Y:S04]  /*06d0*/  STS.U16 [R13+UR6+0x3000], R14 ;  /* 0x0030000e0d007988 */ /* 0x000fe80008000406 */
[----:B------:R-:W-:Y:S04]  /*06e0*/  STS.U16 [R12+UR6+0x400], R21 ;  /* 0x000400150c007988 */ /* 0x000fe80008000406 */
[----:B------:R-:W-:Y:S04]  /*06f0*/  STS.U16 [R12+UR6+0x1400], R25 ;  /* 0x001400190c007988 */ /* 0x000fe80008000406 */
[----:B------:R-:W-:Y:S04]  /*0700*/  STS.U16 [R12+UR6+0x2400], R29 ;  /* 0x0024001d0c007988 */ /* 0x000fe80008000406 */
[----:B-----5:R-:W-:Y:S04]  /*0710*/  STS.U16 [R12+UR6+0x3400], R16 ;  /* 0x003400100c007988 */ /* 0x020fe80008000406 */
[----:B------:R-:W-:Y:S04]  /*0720*/  STS.U16 [R5+UR6+0x800], R22 ;  /* 0x0008001605007988 */ /* 0x000fe80008000406 */
[----:B------:R-:W-:Y:S04]  /*0730*/  STS.U16 [R5+UR6+0x1800], R26 ;  /* 0x0018001a05007988 */ /* 0x000fe80008000406 */
[----:B------:R-:W-:Y:S04]  /*0740*/  STS.U16 [R5+UR6+0x2800], R4 ;  /* 0x0028000405007988 */ /* 0x000fe80008000406 */
[----:B------:R-:W-:Y:S04]  /*0750*/  STS.U16 [R5+UR6+0x3800], R8 ;  /* 0x0038000805007988 */ /* 0x000fe80008000406 */
[----:B------:R0:W-:Y:S02]  /*0760*/  STS.U16 [R7+UR6+0x3c00], R10 ;  /* 0x003c000a07007988 */ /* 0x0001e40008000406 */
[----:B0-----:R-:W-:-:S04]  /*0770*/  IMAD.SHL.U32 R10, R31, 0x100, RZ ;  /* 0x000001001f0a7824 */ /* 0x001fc800078e00ff */
[----:B------:R-:W-:-:S05]  /*0780*/  VIADD R4, R10, 0x100 ;  /* 0x000001000a047836 */ /* 0x000fca0000000000 */
[----:B------:R-:W-:Y:S01]  /*0790*/  ISETP.GE.AND P0, PT, R4, 0x1, PT ;  /* 0x000000010400780c */ /* 0x000fe20003f06270 */
[----:B------:R-:W-:Y:S01]  /*07a0*/  STS.U16 [R7+UR6+0xc00], R23 ;  /* 0x000c001707007988 */ /* 0x000fe20008000406 */
[----:B------:R-:W-:-:S03]  /*07b0*/  LOP3.LUT R5, R0, 0x1ff, RZ, 0xc0, !PT ;  /* 0x000001ff00057812 */ /* 0x000fc600078ec0ff */
[----:B------:R-:W-:Y:S01]  /*07c0*/  STS.U16 [R7+UR6+0x1c00], R27 ;  /* 0x001c001b07007988 */ /* 0x000fe20008000406 */
[----:B------:R-:W-:-:S03]  /*07d0*/  SHF.L.U32 R8, R0, 0x3, RZ ;  /* 0x0000000300087819 */ /* 0x000fc600000006ff */
[----:B------:R0:W-:Y:S02]  /*07e0*/  STS.U16 [R7+UR6+0x2c00], R6 ;  /* 0x002c000607007988 */ /* 0x0001e40008000406 */
[C---:B0-----:R-:W-:Y:S01]  /*07f0*/  IMAD.SHL.U32 R6, R0.reuse, 0x2, RZ ;  /* 0x0000000200067824 */ /* 0x041fe200078e00ff */
[----:B------:R-:W-:Y:S01]  /*0800*/  LOP3.LUT R7, R0, 0x7, RZ, 0xc0, !PT ;  /* 0x0000000700077812 */ /* 0x000fe200078ec0ff */
[----:B------:R-:W-:Y:S06]  /*0810*/  @!P0 BRA `(.L_x_0) ;  /* 0x00000014000c8947 */ /* 0x000fec0003800000 */
[----:B------:R-:W0:Y:S01]  /*0820*/  LDC.64 R12, c[0x0][0x3c0] ;  /* 0x0000f000ff0c7b82 */ /* 0x000e220000000a00 */
[----:B------:R-:W1:Y:S01]  /*0830*/  LDCU UR4, c[0x0][0x3c8] ;  /* 0x00007900ff0477ac */ /* 0x000e620008000800 */
[C---:B------:R-:W-:Y:S01]  /*0840*/  LOP3.LUT R9, R0.reuse, 0x1e0, RZ, 0xc0, !PT ;  /* 0x000001e000097812 */ /* 0x040fe200078ec0ff */
[----:B------:R-:W-:Y:S01]  /*0850*/  IMAD.SHL.U32 R18, R5, 0x2, RZ ;  /* 0x0000000205127824 */ /* 0x000fe200078e00ff */
[--C-:B------:R-:W-:Y:S01]  /*0860*/  SHF.R.U32.HI R16, RZ, 0x2, R0.reuse ;  /* 0x00000002ff107819 */ /* 0x100fe20000011600 */
[----:B------:R-:W2:Y:S01]  /*0870*/  LDCU.64 UR8, c[0x0][0x388] ;  /* 0x00007100ff0877ac */ /* 0x000ea20008000a00 */
[----:B------:R-:W-:Y:S01]  /*0880*/  LOP3.LUT R14, R0, 0x1f, RZ, 0xc0, !PT ;  /* 0x0000001f000e7812 */ /* 0x000fe200078ec0ff */
[----:B------:R-:W-:Y:S01]  /*0890*/  IMAD R19, R7, 0x210, RZ ;  /* 0x0000021007137824 */ /* 0x000fe200078e02ff */
[----:B------:R-:W3:Y:S01]  /*08a0*/  LDC.64 R64, c[0x0][0x3d0] ;  /* 0x0000f400ff407b82 */ /* 0x000ee20000000a00 */
[----:B------:R-:W-:Y:S01]  /*08b0*/  SHF.R.U32.HI R15, RZ, 0x2, R0 ;  /* 0x00000002ff0f7819 */ /* 0x000fe20000011600 */
[----:B------:R-:W4:Y:S01]  /*08c0*/  LDCU.64 UR12, c[0x0][0x390] ;  /* 0x00007200ff0c77ac */ /* 0x000f220008000a00 */
[----:B------:R-:W-:Y:S01]  /*08d0*/  LOP3.LUT R17, R6, 0x10, RZ, 0xc0, !PT ;  /* 0x0000001006117812 */ /* 0x000fe200078ec0ff */
[----:B------:R-:W-:Y:S01]  /*08e0*/  IMAD.MOV.U32 R74, RZ, RZ, -0x800000 ;  /* 0xff800000ff4a7424 */ /* 0x000fe200078e00ff */
[----:B------:R-:W-:-:S02]  /*08f0*/  SHF.R.U32.HI R11, RZ, 0x1, R9 ;  /* 0x00000001ff0b7819 */ /* 0x000fc40000011609 */
[----:B------:R-:W-:Y:S02]  /*0900*/  CS2R R52, SRZ ;  /* 0x0000000000347805 */ /* 0x000fe4000001ff00 */
[----:B------:R-:W-:Y:S01]  /*0910*/  SGXT.U32 R16, R16, 0x3 ;  /* 0x000000031010781a */ /* 0x000fe20000000000 */
[----:B------:R-:W5:Y:S01]  /*0920*/  LDC R21, c[0x0][0x3d8] ;  /* 0x0000f600ff157b82 */ /* 0x000f620000000800 */
[----:B------:R-:W-:Y:S01]  /*0930*/  LOP3.LUT R9, R18, 0x30, R15, 0x78, !PT ;  /* 0x0000003012097812 */ /* 0x000fe200078e780f */
[----:B------:R-:W-:Y:S01]  /*0940*/  IMAD.SHL.U32 R18, R0, 0x100, RZ ;  /* 0x0000010000127824 */ /* 0x000fe200078e00ff */
[----:B------:R-:W-:Y:S01]  /*0950*/  LOP3.LUT R20, R17, 0x1e0, R0, 0xf8, !PT ;  /* 0x000001e011147812 */ /* 0x000fe200078ef800 */
[----:B-1----:R-:W-:Y:S01]  /*0960*/  IMAD R15, R14, UR4, RZ ;  /* 0x000000040e0f7c24 */ /* 0x002fe2000f8e02ff */
[----:B------:R-:W-:Y:S02]  /*0970*/  LOP3.LUT R10, R10, R11, R16, 0xfe, !PT ;  /* 0x0000000b0a0a7212 */ /* 0x000fe400078efe10 */
[----:B------:R-:W-:-:S02]  /*0980*/  CS2R R54, SRZ ;  /* 0x0000000000367805 */ /* 0x000fc4000001ff00 */
[----:B------:R-:W-:Y:S01]  /*0990*/  SHF.R.U32.HI R22, RZ, 0x5, R0 ;  /* 0x00000005ff167819 */ /* 0x000fe20000011600 */
[----:B0-----:R-:W-:Y:S01]  /*09a0*/  IMAD R12, R12, UR7, RZ ;  /* 0x000000070c0c7c24 */ /* 0x001fe2000f8e02ff */
[----:B------:R-:W-:Y:S02]  /*09b0*/  LOP3.LUT R20, R19, R20, RZ, 0x3c, !PT ;  /* 0x0000001413147212 */ /* 0x000fe400078e3cff */
[----:B------:R-:W-:Y:S02]  /*09c0*/  CS2R R48, SRZ ;  /* 0x0000000000307805 */ /* 0x000fe4000001ff00 */
[----:B------:R-:W-:Y:S01]  /*09d0*/  CS2R R50, SRZ ;  /* 0x0000000000327805 */ /* 0x000fe2000001ff00 */
[C---:B------:R-:W-:Y:S01]  /*09e0*/  IMAD.SHL.U32 R11, R12.reuse, 0x2, RZ ;  /* 0x000000020c0b7824 */ /* 0x040fe200078e00ff */
[----:B------:R-:W-:Y:S01]  /*09f0*/  CS2R R44, SRZ ;  /* 0x00000000002c7805 */ /* 0x000fe2000001ff00 */
[----:B------:R-:W-:Y:S01]  /*0a00*/  IMAD.HI R12, R12, 0x2, RZ ;  /* 0x000000020c0c7827 */ /* 0x000fe200078e02ff */
[----:B------:R-:W-:-:S02]  /*0a10*/  CS2R R46, SRZ ;  /* 0x00000000002e7805 */ /* 0x000fc4000001ff00 */
[----:B------:R-:W-:Y:S02]  /*0a20*/  CS2R R36, SRZ ;  /* 0x0000000000247805 */ /* 0x000fe4000001ff00 */
[----:B------:R-:W-:Y:S01]  /*0a30*/  CS2R R38, SRZ ;  /* 0x0000000000267805 */ /* 0x000fe2000001ff00 */
[----:B---3--:R-:W-:Y:S01]  /*0a40*/  IMAD R17, R14, R65, RZ ;  /* 0x000000410e117224 */ /* 0x008fe200078e02ff */
[----:B------:R-:W-:Y:S01]  /*0a50*/  UMOV UR4, URZ ;  /* 0x000000ff00047c82 */ /* 0x000fe20008000000 */
[----:B------:R-:W-:Y:S01]  /*0a60*/  IMAD.SHL.U32 R14, R15, 0x2, RZ ;  /* 0x000000020f0e7824 */ /* 0x000fe200078e00ff */
[----:B------:R-:W-:Y:S01]  /*0a70*/  UMOV UR5, URZ ;  /* 0x000000ff00057c82 */ /* 0x000fe20008000000 */
[----:B------:R-:W-:Y:S01]  /*0a80*/  IMAD R64, R64, UR7, RZ ;  /* 0x0000000740407c24 */ /* 0x000fe2000f8e02ff */
[----:B------:R-:W-:Y:S01]  /*0a90*/  SHF.L.U32 R19, R17, 0x1, RZ ;  /* 0x0000000111137819 */ /* 0x000fe200000006ff */
[----:B------:R-:W-:Y:S01]  /*0aa0*/  IMAD.HI R15, R15, 0x2, RZ ;  /* 0x000000020f0f7827 */ /* 0x000fe200078e02ff */
[----:B--2---:R-:W-:Y:S01]  /*0ab0*/  IADD3 R70, P0, P1, R14, UR8, R11 ;  /* 0x000000080e467c10 */ /* 0x004fe2000f91e00b */
[----:B------:R-:W0:Y:S01]  /*0ac0*/  LDCU UR8, c[0x0][0x3a8] ;  /* 0x00007500ff0877ac */ /* 0x000e220008000800 */
[----:B------:R-:W-:Y:S01]  /*0ad0*/  SGXT.U32 R14, R22, 0x4 ;  /* 0x00000004160e781a */ /* 0x000fe20000000000 */
[----:B------:R-:W-:Y:S01]  /*0ae0*/  IMAD.SHL.U32 R16, R64, 0x2, RZ ;  /* 0x0000000240107824 */ /* 0x000fe200078e00ff */
[----:B------:R-:W-:Y:S01]  /*0af0*/  LOP3.LUT R11, R18, 0x1000, RZ, 0xc0, !PT ;  /* 0x00001000120b7812 */ /* 0x000fe200078ec0ff */
[----:B------:R-:W-:Y:S01]  /*0b00*/  IMAD.HI R64, R64, 0x2, RZ ;  /* 0x0000000240407827 */ /* 0x000fe200078e02ff */
[----:B------:R-:W-:-:S02]  /*0b10*/  IADD3.X R15, PT, PT, R15, UR9, R12, P0, P1 ;  /* 0x000000090f0f7c10 */ /* 0x000fc400087e240c */
[----:B----4-:R-:W-:Y:S01]  /*0b20*/  IADD3 R19, P2, P3, R19, UR12, R16 ;  /* 0x0000000c13137c10 */ /* 0x010fe2000fb5e010 */
[C---:B------:R-:W-:Y:S02]  /*0b30*/  IMAD R16, R14.reuse, R13, RZ ;  /* 0x0000000d0e107224 */ /* 0x040fe400078e02ff */
[----:B-----5:R-:W-:Y:S01]  /*0b40*/  IMAD R18, R14, R21, RZ ;  /* 0x000000150e127224 */ /* 0x020fe200078e02ff */
[----:B------:R-:W-:Y:S01]  /*0b50*/  IADD3 R14, PT, PT, R20, UR6, R11 ;  /* 0x00000006140e7c10 */ /* 0x000fe2000fffe00b */
[----:B------:R-:W-:Y:S01]  /*0b60*/  IMAD.HI R17, R17, 0x2, RZ ;  /* 0x0000000211117827 */ /* 0x000fe200078e02ff */
[----:B------:R-:W-:-:S03]  /*0b70*/  LEA R72, P0, R16, R70, 0x1 ;  /* 0x0000004610487211 */ /* 0x000fc600078008ff */
[----:B------:R-:W-:Y:S01]  /*0b80*/  IMAD R12, R21, 0x10, R18 ;  /* 0x00000010150c7824 */ /* 0x000fe200078e0212 */
[----:B------:R-:W-:Y:S01]  /*0b90*/  IADD3.X R17, PT, PT, R17, UR13, R64, P2, P3 ;  /* 0x0000000d11117c10 */ /* 0x000fe200097e6440 */
[----:B------:R-:W-:Y:S01]  /*0ba0*/  IMAD R11, R13, 0x10, R16 ;  /* 0x000000100d0b7824 */ /* 0x000fe200078e0210 */
[-C--:B------:R-:W-:Y:S02]  /*0bb0*/  LEA R68, P2, R18, R19.reuse, 0x1 ;  /* 0x0000001312447211 */ /* 0x080fe400078408ff */
[----:B------:R-:W-:Y:S01]  /*0bc0*/  LEA R66, P3, R12, R19, 0x1 ;  /* 0x000000130c427211 */ /* 0x000fe200078608ff */
[----:B------:R-:W-:Y:S01]  /*0bd0*/  IMAD.MOV.U32 R19, RZ, RZ, 0x3f800000 ;  /* 0x3f800000ff137424 */ /* 0x000fe200078e00ff */
[----:B------:R-:W-:Y:S02]  /*0be0*/  LEA.HI.X.SX32 R73, R16, R15, 0x1, P0 ;  /* 0x0000000f10497211 */ /* 0x000fe400000f0eff */
[----:B------:R-:W-:Y:S02]  /*0bf0*/  LOP3.LUT R16, R8, 0x30, RZ, 0xc0, !PT ;  /* 0x0000003008107812 */ /* 0x000fe400078ec0ff */
[----:B------:R-:W-:-:S02]  /*0c00*/  LEA R70, P1, R11, R70, 0x1 ;  /* 0x000000460b467211 */ /* 0x000fc400078208ff */
[-C--:B------:R-:W-:Y:S01]  /*0c10*/  LEA.HI.X.SX32 R69, R18, R17.reuse, 0x1, P2 ;  /* 0x0000001112457211 */ /* 0x080fe200010f0eff */
[----:B------:R-:W-:Y:S01]  /*0c20*/  IMAD.MOV.U32 R18, RZ, RZ, RZ ;  /* 0x000000ffff127224 */ /* 0x000fe200078e00ff */
[----:B------:R-:W-:Y:S01]  /*0c30*/  LEA.HI.X.SX32 R67, R12, R17, 0x1, P3 ;  /* 0x000000110c437211 */ /* 0x000fe200018f0eff */
[----:B------:R-:W-:Y:S01]  /*0c40*/  IMAD.MOV.U32 R12, RZ, RZ, RZ ;  /* 0x000000ffff0c7224 */ /* 0x000fe200078e00ff */
[----:B------:R-:W-:Y:S02]  /*0c50*/  LEA R17, R7, R16, 0x6 ;  /* 0x0000001007117211 */ /* 0x000fe400078e30ff */
[----:B------:R-:W-:Y:S01]  /*0c60*/  LEA.HI.X.SX32 R71, R11, R15, 0x1, P1 ;  /* 0x0000000f0b477211 */ /* 0x000fe200008f0eff */
[----:B------:R-:W-:Y:S01]  /*0c70*/  IMAD.MOV.U32 R11, RZ, RZ, 0x3f800000 ;  /* 0x3f800000ff0b7424 */ /* 0x000fe200078e00ff */
[----:B------:R-:W-:Y:S02]  /*0c80*/  LOP3.LUT R15, R6, 0x6, RZ, 0xc0, !PT ;  /* 0x00000006060f7812 */ /* 0x000fe400078ec0ff */
[----:B------:R-:W-:-:S02]  /*0c90*/  MOV R64, 0xff800000 ;  /* 0xff80000000407802 */ /* 0x000fc40000000f00 */
[----:B------:R-:W-:Y:S02]  /*0ca0*/  LOP3.LUT R17, R17, 0x30, R6, 0x78, !PT ;  /* 0x0000003011117812 */ /* 0x000fe400078e7806 */
[----:B0-----:R-:W-:-:S07]  /*0cb0*/  LOP3.LUT R16, R10, 0x8, RZ, 0xfc, !PT ;  /* 0x000000080a107812 */ /* 0x001fce00078efcff */
.L_x_1:
[----:B------:R-:W-:-:S04]  /*0cc0*/  IMAD.WIDE R56, R18, 0x2, R72 ;  /* 0x0000000212387825 */ /* 0x000fc800078e0248 */
[----:B------:R-:W-:Y:S02]  /*0cd0*/  IMAD.WIDE R58, R18, 0x2, R70 ;  /* 0x00000002123a7825 */ /* 0x000fe400078e0246 */
[----:B------:R-:W2:Y:S04]  /*0ce0*/  LDG.E.U16 R56, desc[UR10][R56.64] ;  /* 0x0000000a38387981 */ /* 0x000ea8000c1e1500 */
[----:B------:R-:W3:Y:S01]  /*0cf0*/  LDG.E.U16 R58, desc[UR10][R58.64] ;  /* 0x0000000a3a3a7981 */ /* 0x000ee2000c1e1500 */
[C---:B------:R-:W-:Y:S01]  /*0d00*/  IMAD.WIDE R76, R12.reuse, 0x2, R68 ;  /* 0x000000020c4c7825 */ /* 0x040fe200078e0244 */
[----:B------:R-:W-:Y:S03]  /*0d10*/  BAR.SYNC.DEFER_BLOCKING 0x0 ;  /* 0x0000000000007b1d */ /* 0x000fe60000010000 */
[----:B------:R-:W-:-:S03]  /*0d20*/  IMAD.WIDE R78, R12, 0x2, R66 ;  /* 0x000000020c4e7825 */ /* 0x000fc600078e0242 */
[----:B--2---:R-:W-:Y:S04]  /*0d30*/  STS.U16 [R9+UR6+0x4000], R56 ;  /* 0x0040003809007988 */ /* 0x004fe80008000406 */
[----:B---3--:R-:W-:Y:S01]  /*0d40*/  STS.U16 [R9+UR6+0x4400], R58 ;  /* 0x0044003a09007988 */ /* 0x008fe20008000406 */
[----:B------:R-:W-:Y:S06]  /*0d50*/  BAR.SYNC.DEFER_BLOCKING 0x0 ;  /* 0x0000000000007b1d */ /* 0x000fec0000010000 */
[----:B------:R-:W2:Y:S04]  /*0d60*/  LDG.E.U16 R76, desc[UR10][R76.64] ;  /* 0x0000000a4c4c7981 */ /* 0x000ea8000c1e1500 */
[----:B------:R-:W3:Y:S04]  /*0d70*/  LDG.E.U16 R78, desc[UR10][R78.64] ;  /* 0x0000000a4e4e7981 */ /* 0x000ee8000c1e1500 */
[----:B------:R-:W-:Y:S04]  /*0d80*/  LDSM.16.MT88.4 R20, [R14] ;  /* 0x000000000e14783b */ /* 0x000fe80000004200 */
[----:B------:R-:W0:Y:S04]  /*0d90*/  LDSM.16.M88.4 R40, [R17+UR6+0x4000] ;  /* 0x004000061128783b */ /* 0x000e280008000200 */
[----:B------:R-:W1:Y:S04]  /*0da0*/  LDSM.16.MT88.4 R24, [R14+0x2000] ;  /* 0x002000000e18783b */ /* 0x000e680000004200 */
[----:B------:R-:W4:Y:S04]  /*0db0*/  LDSM.16.M88.4 R28, [R17+UR6+0x4200] ;  /* 0x00420006111c783b */ /* 0x000f280008000200 */
[----:B------:R-:W5:Y:S01]  /*0dc0*/  LDSM.16.M88.4 R32, [R17+UR6+0x4400] ;  /* 0x004400061120783b */ /* 0x000f620008000200 */
[----:B0-----:R-:W-:-:S15]  /*0dd0*/  HMMA.16816.F32 R56, R20, R40, RZ ;  /* 0x000000281438723c */ /* 0x001fde00000018ff */
[----:B------:R-:W-:-:S05]  /*0de0*/  NOP ;  /* 0x0000000000007918 */ /* 0x000fca0000000000 */
[----:B-1----:R-:W-:Y:S08]  /*0df0*/  HMMA.16816.F32 R40, R24, R42, R56 ;  /* 0x0000002a1828723c */ /* 0x002ff00000001838 */
[----:B----4-:R-:W-:-:S15]  /*0e00*/  HMMA.16816.F32 R56, R20, R28, RZ ;  /* 0x0000001c1438723c */ /* 0x010fde00000018ff */
[----:B------:R-:W-:-:S05]  /*0e10*/  NOP ;  /* 0x0000000000007918 */ /* 0x000fca0000000000 */
[----:B------:R-:W-:Y:S01]  /*0e20*/  HMMA.16816.F32 R56, R24, R30, R56 ;  /* 0x0000001e1838723c */ /* 0x000fe20000001838 */
[----:B------:R-:W0:Y:S07]  /*0e30*/  LDSM.16.M88.4 R28, [R17+UR6+0x4600] ;  /* 0x00460006111c783b */ /* 0x000e2e0008000200 */
[C---:B-----5:R-:W-:Y:S01]  /*0e40*/  HMMA.16816.F32 R60, R20.reuse, R32, RZ ;  /* 0x00000020143c723c */ /* 0x060fe200000018ff */
[----:B------:R-:W-:Y:S01]  /*0e50*/  FMUL R42, R42, UR8 ;  /* 0x000000082a2a7c20 */ /* 0x000fe20008400000 */
[----:B------:R-:W-:Y:S01]  /*0e60*/  FMUL R43, R43, UR8 ;  /* 0x000000082b2b7c20 */ /* 0x000fe20008400000 */
[----:B------:R-:W-:Y:S01]  /*0e70*/  FMUL R40, R40, UR8 ;  /* 0x0000000828287c20 */ /* 0x000fe20008400000 */
[----:B------:R-:W-:Y:S01]  /*0e80*/  FMUL R41, R41, UR8 ;  /* 0x0000000829297c20 */ /* 0x000fe20008400000 */
[----:B------:R-:W-:Y:S03]  /*0e90*/  BAR.SYNC.DEFER_BLOCKING 0x0 ;  /* 0x0000000000007b1d */ /* 0x000fe60000010000 */
[----:B0-----:R-:W-:Y:S01]  /*0ea0*/  HMMA.16816.F32 R20, R20, R28, RZ ;  /* 0x0000001c1414723c */ /* 0x001fe200000018ff */
[----:B------:R-:W-:-:S05]  /*0eb0*/  IADD3 R29, P0, PT, R15, UR4, RZ ;  /* 0x000000040f1d7c10 */ /* 0x000fca000ff1e0ff */
[----:B------:R-:W-:-:S06]  /*0ec0*/  IMAD.X R28, RZ, RZ, UR5, P0 ;  /* 0x00000005ff1c7e24 */ /* 0x000fcc00080e06ff */
[C---:B------:R-:W-:Y:S08]  /*0ed0*/  HMMA.16816.F32 R60, R24.reuse, R34, R60 ;  /* 0x00000022183c723c */ /* 0x040ff0000000183c */
[----:B------:R-:W-:Y:S01]  /*0ee0*/  HMMA.16816.F32 R20, R24, R30, R20 ;  /* 0x0000001e1814723c */ /* 0x000fe20000001814 */
[----:B------:R-:W-:Y:S01]  /*0ef0*/  IADD3 R25, P2, PT, R29, 0x9, RZ ;  /* 0x000000091d197810 */ /* 0x000fe20007f5e0ff */
[----:B------:R-:W-:-:S03]  /*0f00*/  FMUL R24, R59, UR8 ;  /* 0x000000083b187c20 */ /* 0x000fc60008400000 */
[C---:B------:R-:W-:Y:S01]  /*0f10*/  ISETP.GT.U32.AND P5, PT, R25.reuse, R16, PT ;  /* 0x000000101900720c */ /* 0x040fe20003fa4070 */
[--C-:B------:R-:W-:Y:S01]  /*0f20*/  IMAD.X R26, RZ, RZ, R28.reuse, P2 ;  /* 0x000000ffff1a7224 */ /* 0x100fe200010e061c */
[----:B------:R-:W-:Y:S02]  /*0f30*/  ISETP.GT.U32.AND P1, PT, R25, R10, PT ;  /* 0x0000000a1900720c */ /* 0x000fe40003f24070 */
[C---:B------:R-:W-:Y:S02]  /*0f40*/  IADD3 R27, P6, PT, R29.reuse, 0x10, RZ ;  /* 0x000000101d1b7810 */ /* 0x040fe40007fde0ff */
[----:B------:R-:W-:Y:S02]  /*0f50*/  ISETP.GT.U32.AND.EX P5, PT, R26, RZ, PT, P5 ;  /* 0x000000ff1a00720c */ /* 0x000fe40003fa4150 */
[----:B------:R-:W-:Y:S01]  /*0f60*/  IADD3 R25, P0, PT, R29, 0x11, RZ ;  /* 0x000000111d197810 */ /* 0x000fe20007f1e0ff */
[----:B------:R-:W-:Y:S01]  /*0f70*/  IMAD.X R35, RZ, RZ, R28, P6 ;  /* 0x000000ffff237224 */ /* 0x000fe200030e061c */
[----:B------:R-:W-:-:S02]  /*0f80*/  FSEL R24, R24, -INF , !P5 ;  /* 0xff80000018187808 */ /* 0x000fc40006800000 */
[C---:B------:R-:W-:Y:S02]  /*0f90*/  ISETP.GT.U32.AND P2, PT, R25.reuse, R10, PT ;  /* 0x0000000a1900720c */ /* 0x040fe40003f44070 */
[----:B------:R-:W-:Y:S02]  /*0fa0*/  ISETP.GT.U32.AND P5, PT, R25, R16, PT ;  /* 0x000000101900720c */ /* 0x000fe40003fa4070 */
[----:B------:R-:W-:Y:S02]  /*0fb0*/  IADD3 R25, P6, PT, R29, 0x8, RZ ;  /* 0x000000081d197810 */ /* 0x000fe40007fde0ff */
[----:B------:R-:W-:Y:S02]  /*0fc0*/  IADD3.X R31, PT, PT, RZ, R28, RZ, P0, !PT ;  /* 0x0000001cff1f7210 */ /* 0x000fe400007fe4ff */
[----:B------:R-:W-:Y:S01]  /*0fd0*/  ISETP.GT.U32.AND P4, PT, R27, R16, PT ;  /* 0x000000101b00720c */ /* 0x000fe20003f84070 */
[----:B------:R-:W-:Y:S01]  /*0fe0*/  FMUL R33, R63, UR8 ;  /* 0x000000083f217c20 */ /* 0x000fe20008400000 */
[----:B------:R-:W-:Y:S01]  /*0ff0*/  ISETP.GT.U32.AND P3, PT, R27, R10, PT ;  /* 0x0000000a1b00720c */ /* 0x000fe20003f64070 */
[----:B------:R-:W-:-:S02]  /*1000*/  IMAD.X R27, RZ, RZ, R28, P6 ;  /* 0x000000ffff1b7224 */ /* 0x000fc400030e061c */
[----:B------:R-:W-:Y:S01]  /*1010*/  FMUL R32, R62, UR8 ;  /* 0x000000083e207c20 */ /* 0x000fe20008400000 */
[----:B------:R-:W-:Y:S02]  /*1020*/  ISETP.GT.U32.AND.EX P5, PT, R31, RZ, PT, P5 ;  /* 0x000000ff1f00720c */ /* 0x000fe40003fa4150 */
[----:B------:R-:W-:Y:S02]  /*1030*/  ISETP.GT.U32.AND P6, PT, R25, R10, PT ;  /* 0x0000000a1900720c */ /* 0x000fe40003fc4070 */
[----:B------:R-:W-:Y:S02]  /*1040*/  ISETP.GT.U32.AND.EX P4, PT, R35, RZ, PT, P4 ;  /* 0x000000ff2300720c */ /* 0x000fe40003f84140 */
[----:B------:R-:W-:Y:S02]  /*1050*/  FSEL R33, R33, -INF , !P5 ;  /* 0xff80000021217808 */ /* 0x000fe40006800000 */
[----:B------:R-:W-:Y:S02]  /*1060*/  ISETP.GT.U32.AND.EX P6, PT, R27, RZ, PT, P6 ;  /* 0x000000ff1b00720c */ /* 0x000fe40003fc4160 */
[----:B------:R-:W-:-:S02]  /*1070*/  FSEL R32, R32, -INF , !P4 ;  /* 0xff80000020207808 */ /* 0x000fc40006000000 */
[CC--:B------:R-:W-:Y:S02]  /*1080*/  ISETP.GT.U32.AND P5, PT, R29.reuse, R16.reuse, PT ;  /* 0x000000101d00720c */ /* 0x0c0fe40003fa4070 */
[----:B------:R-:W-:Y:S01]  /*1090*/  IADD3 R27, P4, PT, R29, 0x18, RZ ;  /* 0x000000181d1b7810 */ /* 0x000fe20007f9e0ff */
[----:B------:R-:W-:Y:S01]  /*10a0*/  FMUL R34, R22, UR8 ;  /* 0x0000000816227c20 */ /* 0x000fe20008400000 */
[----:B------:R-:W-:Y:S01]  /*10b0*/  ISETP.GT.U32.AND.EX P5, PT, R28, RZ, PT, P5 ;  /* 0x000000ff1c00720c */ /* 0x000fe20003fa4150 */
[----:B------:R-:W-:Y:S01]  /*10c0*/  FMUL R22, R56, UR8 ;  /* 0x0000000838167c20 */ /* 0x000fe20008400000 */
[-C--:B------:R-:W-:Y:S01]  /*10d0*/  ISETP.GT.U32.AND P0, PT, R27, R16.reuse, PT ;  /* 0x000000101b00720c */ /* 0x080fe20003f04070 */
[----:B------:R-:W-:Y:S01]  /*10e0*/  IMAD.X R30, RZ, RZ, R28, P4 ;  /* 0x000000ffff1e7224 */ /* 0x000fe200020e061c */
[----:B------:R-:W-:Y:S02]  /*10f0*/  FSEL R42, R42, -INF , !P5 ;  /* 0xff8000002a2a7808 */ /* 0x000fe40006800000 */
[----:B------:R-:W-:-:S02]  /*1100*/  ISETP.GE.U32.AND P5, PT, R29, R16, PT ;  /* 0x000000101d00720c */ /* 0x000fc40003fa6070 */
[----:B------:R-:W-:Y:S02]  /*1110*/  ISETP.GT.U32.AND.EX P0, PT, R30, RZ, PT, P0 ;  /* 0x000000ff1e00720c */ /* 0x000fe40003f04100 */
[----:B------:R-:W-:Y:S02]  /*1120*/  FSEL R22, R22, -INF , !P6 ;  /* 0xff80000016167808 */ /* 0x000fe40007000000 */
[C---:B------:R-:W-:Y:S02]  /*1130*/  IADD3 R25, P6, PT, R29.reuse, 0x19, RZ ;  /* 0x000000191d197810 */ /* 0x040fe40007fde0ff */
[----:B------:R-:W-:Y:S02]  /*1140*/  ISETP.GE.U32.AND.EX P5, PT, R28, RZ, PT, P5 ;  /* 0x000000ff1c00720c */ /* 0x000fe40003fa6150 */
[----:B------:R-:W-:Y:S02]  /*1150*/  ISETP.GT.U32.AND P4, PT, R29, R10, PT ;  /* 0x0000000a1d00720c */ /* 0x000fe40003f84070 */
[----:B------:R-:W-:-:S02]  /*1160*/  FSEL R34, R34, -INF , !P0 ;  /* 0xff80000022227808 */ /* 0x000fc40004000000 */
[----:B------:R-:W-:Y:S01]  /*1170*/  ISETP.GE.U32.AND P0, PT, R29, R10, PT ;  /* 0x0000000a1d00720c */ /* 0x000fe20003f06070 */
[----:B------:R-:W-:Y:S01]  /*1180*/  IMAD.X R29, RZ, RZ, R28, P6 ;  /* 0x000000ffff1d7224 */ /* 0x000fe200030e061c */
[----:B------:R-:W-:Y:S01]  /*1190*/  FSEL R43, R43, -INF , !P5 ;  /* 0xff8000002b2b7808 */ /* 0x000fe20006800000 */
[----:B------:R-:W-:Y:S01]  /*11a0*/  FMUL R58, R58, UR8 ;  /* 0x000000083a3a7c20 */ /* 0x000fe20008400000 */
[----:B------:R-:W-:Y:S02]  /*11b0*/  ISETP.GT.U32.AND P5, PT, R25, R16, PT ;  /* 0x000000101900720c */ /* 0x000fe40003fa4070 */
[C---:B------:R-:W-:Y:S01]  /*11c0*/  ISETP.GT.U32.AND.EX P4, PT, R28.reuse, RZ, PT, P4 ;  /* 0x000000ff1c00720c */ /* 0x040fe20003f84140 */
[----:B------:R-:W-:Y:S01]  /*11d0*/  FMUL R23, R23, UR8 ;  /* 0x0000000817177c20 */ /* 0x000fe20008400000 */
[----:B------:R-:W-:Y:S02]  /*11e0*/  ISETP.GE.U32.AND.EX P0, PT, R28, RZ, PT, P0 ;  /* 0x000000ff1c00720c */ /* 0x000fe40003f06100 */
[----:B------:R-:W-:-:S02]  /*11f0*/  ISETP.GT.U32.AND.EX P5, PT, R29, RZ, PT, P5 ;  /* 0x000000ff1d00720c */ /* 0x000fc40003fa4150 */
[----:B------:R-:W-:Y:S02]  /*1200*/  FSEL R28, R58, -INF , !P4 ;  /* 0xff8000003a1c7808 */ /* 0x000fe40006000000 */
[----:B------:R-:W-:Y:S02]  /*1210*/  FSEL R56, R23, -INF , !P5 ;  /* 0xff80000017387808 */ /* 0x000fe40006800000 */
[----:B------:R-:W-:-:S04]  /*1220*/  FMNMX3 R23, R42, R43, R28, !PT ;  /* 0x0000002b2a177276 */ /* 0x000fc8000780001c */
[----:B------:R-:W-:Y:S01]  /*1230*/  FMNMX3 R23, R23, R24, R32, !PT ;  /* 0x0000001817177276 */ /* 0x000fe20007800020 */
[----:B------:R-:W-:Y:S01]  /*1240*/  FMUL R57, R57, UR8 ;  /* 0x0000000839397c20 */ /* 0x000fe20008400000 */
[----:B------:R-:W-:Y:S01]  /*1250*/  ISETP.GT.U32.AND.EX P3, PT, R35, RZ, PT, P3 ;  /* 0x000000ff2300720c */ /* 0x000fe20003f64130 */
[----:B------:R-:W-:Y:S01]  /*1260*/  FMUL R35, R60, UR8 ;  /* 0x000000083c237c20 */ /* 0x000fe20008400000 */
[----:B------:R-:W-:Y:S02]  /*1270*/  FMNMX3 R23, R23, R33, R34, !PT ;  /* 0x0000002117177276 */ /* 0x000fe40007800022 */
[----:B------:R-:W-:Y:S02]  /*1280*/  ISETP.GT.U32.AND P6, PT, R27, R10, PT ;  /* 0x0000000a1b00720c */ /* 0x000fe40003fc4070 */
[----:B------:R-:W-:Y:S02]  /*1290*/  ISETP.GT.U32.AND.EX P1, PT, R26, RZ, PT, P1 ;  /* 0x000000ff1a00720c */ /* 0x000fe40003f24110 */
[----:B------:R-:W-:-:S02]  /*12a0*/  FSEL R40, R40, -INF , !P4 ;  /* 0xff80000028287808 */ /* 0x000fc40006000000 */
[----:B------:R-:W-:Y:S01]  /*12b0*/  FSEL R41, R41, -INF , !P0 ;  /* 0xff80000029297808 */ /* 0x000fe20004000000 */
[----:B------:R-:W-:Y:S01]  /*12c0*/  FMUL R58, R61, UR8 ;  /* 0x000000083d3a7c20 */ /* 0x000fe20008400000 */
[----:B------:R-:W-:Y:S01]  /*12d0*/  ISETP.GT.U32.AND P5, PT, R25, R10, PT ;  /* 0x0000000a1900720c */ /* 0x000fe20003fa4070 */
[----:B------:R-:W-:Y:S01]  /*12e0*/  FMUL R20, R20, UR8 ;  /* 0x0000000814147c20 */ /* 0x000fe20008400000 */
[----:B------:R-:W-:Y:S02]  /*12f0*/  FMNMX R25, R56, R23, !PT ;  /* 0x0000001738197209 */ /* 0x000fe40007800000 */
[----:B------:R-:W-:Y:S02]  /*1300*/  ISETP.GT.U32.AND.EX P2, PT, R31, RZ, PT, P2 ;  /* 0x000000ff1f00720c */ /* 0x000fe40003f44120 */
[----:B------:R-:W-:Y:S02]  /*1310*/  ISETP.GT.U32.AND.EX P6, PT, R30, RZ, PT, P6 ;  /* 0x000000ff1e00720c */ /* 0x000fe40003fc4160 */
[----:B------:R-:W-:-:S02]  /*1320*/  FSEL R26, R57, -INF , !P1 ;  /* 0xff800000391a7808 */ /* 0x000fc40004800000 */
[----:B------:R-:W-:Y:S02]  /*1330*/  FSEL R35, R35, -INF , !P3 ;  /* 0xff80000023237808 */ /* 0x000fe40005800000 */
[----:B------:R-:W-:Y:S01]  /*1340*/  FMNMX3 R23, R40, R41, R22, !PT ;  /* 0x0000002928177276 */ /* 0x000fe20007800016 */
[----:B------:R-:W-:Y:S01]  /*1350*/  FMUL R21, R21, UR8 ;  /* 0x0000000815157c20 */ /* 0x000fe20008400000 */
[----:B------:R-:W-:Y:S01]  /*1360*/  ISETP.GT.U32.AND.EX P5, PT, R29, RZ, PT, P5 ;  /* 0x000000ff1d00720c */ /* 0x000fe20003fa4150 */
[----:B------:R-:W0:Y:S01]  /*1370*/  SHFL.BFLY PT, R30, R25, 0x2, 0x1f ;  /* 0x0c401f00191e7f89 */ /* 0x000e2200000e0000 */
[----:B------:R-:W-:Y:S02]  /*1380*/  FSEL R58, R58, -INF , !P2 ;  /* 0xff8000003a3a7808 */ /* 0x000fe40005000000 */
[----:B------:R-:W-:Y:S02]  /*1390*/  FSEL R60, R20, -INF , !P6 ;  /* 0xff800000143c7808 */ /* 0x000fe40007000000 */
[----:B------:R-:W-:-:S02]  /*13a0*/  FMNMX3 R23, R23, R26, R35, !PT ;  /* 0x0000001a17177276 */ /* 0x000fc40007800023 */
[----:B------:R-:W-:Y:S02]  /*13b0*/  FSEL R62, R21, -INF , !P5 ;  /* 0xff800000153e7808 */ /* 0x000fe40006800000 */
[----:B------:R-:W-:-:S04]  /*13c0*/  FMNMX3 R23, R23, R58, R60, !PT ;  /* 0x0000003a17177276 */ /* 0x000fc8000780003c */
[----:B------:R-:W-:-:S05]  /*13d0*/  FMNMX R23, R62, R23, !PT ;  /* 0x000000173e177209 */ /* 0x000fca0007800000 */
[----:B------:R-:W1:Y:S01]  /*13e0*/  SHFL.BFLY PT, R20, R23, 0x2, 0x1f ;  /* 0x0c401f0017147f89 */ /* 0x000e6200000e0000 */
[----:B0-----:R-:W-:-:S05]  /*13f0*/  FMNMX R25, R25, R30, !PT ;  /* 0x0000001e19197209 */ /* 0x001fca0007800000 */
[----:B------:R-:W0:Y:S01]  /*1400*/  SHFL.BFLY PT, R57, R25, 0x1, 0x1f ;  /* 0x0c201f0019397f89 */ /* 0x000e2200000e0000 */
[----:B-1----:R-:W-:-:S05]  /*1410*/  FMNMX R59, R23, R20, !PT ;  /* 0x00000014173b7209 */ /* 0x002fca0007800000 */
[----:B------:R-:W1:Y:S01]  /*1420*/  SHFL.BFLY PT, R20, R59, 0x1, 0x1f ;  /* 0x0c201f003b147f89 */ /* 0x000e6200000e0000 */
[----:B0-----:R-:W-:-:S03]  /*1430*/  FMNMX3 R57, R25, R57, R74, !PT ;  /* 0x0000003919397276 */ /* 0x001fc6000780004a */
[----:B--2---:R-:W-:Y:S02]  /*1440*/  STS.U16 [R9+UR6+0x4000], R76 ;  /* 0x0040004c09007988 */ /* 0x004fe40008000406 */
[--C-:B------:R-:W-:Y:S01]  /*1450*/  FADD R42, R42, -R57.reuse ;  /* 0x800000392a2a7221 */ /* 0x100fe20000000000 */
[----:B------:R-:W-:Y:S01]  /*1460*/  FADD R43, R43, -R57 ;  /* 0x800000392b2b7221 */ /* 0x000fe20000000000 */
[----:B---3--:R-:W-:Y:S02]  /*1470*/  STS.U16 [R9+UR6+0x4400], R78 ;  /* 0x0044004e09007988 */ /* 0x008fe40008000406 */
[----:B------:R-:W-:Y:S01]  /*1480*/  FMUL R42, R42, 1.4426950216293334961 ;  /* 0x3fb8aa3b2a2a7820 */ /* 0x000fe20000400000 */
[----:B------:R-:W-:-:S03]  /*1490*/  FMUL R43, R43, 1.4426950216293334961 ;  /* 0x3fb8aa3b2b2b7820 */ /* 0x000fc60000400000 */
[----:B------:R-:W-:Y:S01]  /*14a0*/  MUFU.EX2 R21, R42 ;  /* 0x0000002a00157308 */ /* 0x000fe20000000800 */
[----:B-1----:R-:W-:Y:S01]  /*14b0*/  FMNMX3 R59, R59, R20, R64, !PT ;  /* 0x000000143b3b7276 */ /* 0x002fe20007800040 */
[----:B------:R-:W-:-:S06]  /*14c0*/  FADD R20, -R57, R74 ;  /* 0x0000004a39147221 */ /* 0x000fcc0000000100 */
[----:B------:R-:W0:Y:S01]  /*14d0*/  MUFU.EX2 R86, R43 ;  /* 0x0000002b00567308 */ /* 0x000e220000000800 */
[----:B------:R-:W-:Y:S01]  /*14e0*/  FMUL R20, R20, 1.4426950216293334961 ;  /* 0x3fb8aa3b14147820 */ /* 0x000fe20000400000 */
[--C-:B------:R-:W-:Y:S01]  /*14f0*/  FADD R41, R41, -R59.reuse ;  /* 0x8000003b29297221 */ /* 0x100fe20000000000 */
[----:B------:R-:W-:Y:S01]  /*1500*/  FADD R22, R22, -R59 ;  /* 0x8000003b16167221 */ /* 0x000fe20000000000 */
[----:B------:R-:W-:-:S04]  /*1510*/  FADD R24, R24, -R57 ;  /* 0x8000003918187221 */ /* 0x000fc80000000000 */
[----:B------:R1:W-:Y:S01]  /*1520*/  MUFU.EX2 R74, R20 ;  /* 0x00000014004a7308 */ /* 0x0003e20000000800 */
[----:B------:R-:W-:Y:S01]  /*1530*/  FMUL R41, R41, 1.4426950216293334961 ;  /* 0x3fb8aa3b29297820 */ /* 0x000fe20000400000 */
[----:B------:R-:W-:Y:S01]  /*1540*/  FMUL R22, R22, 1.4426950216293334961 ;  /* 0x3fb8aa3b16167820 */ /* 0x000fe20000400000 */
[----:B------:R-:W-:Y:S01]  /*1550*/  FMUL R24, R24, 1.4426950216293334961 ;  /* 0x3fb8aa3b18187820 */ /* 0x000fe20000400000 */
[----:B------:R-:W-:Y:S01]  /*1560*/  FADD R26, R26, -R59 ;  /* 0x8000003b1a1a7221 */ /* 0x000fe20000000000 */
[----:B-1----:R-:W-:-:S03]  /*1570*/  FADD R20, -R59, R64 ;  /* 0x000000403b147221 */ /* 0x002fc60000000100 */
[----:B------:R0:W-:Y:S01]  /*1580*/  MUFU.EX2 R84, R41 ;  /* 0x0000002900547308 */ /* 0x0001e20000000800 */
[----:B------:R-:W-:Y:S01]  /*1590*/  FMUL R20, R20, 1.4426950216293334961 ;  /* 0x3fb8aa3b14147820 */ /* 0x000fe20000400000 */
[----:B------:R-:W-:Y:S01]  /*15a0*/  FMUL R63, R26, 1.4426950216293334961 ;  /* 0x3fb8aa3b1a3f7820 */ /* 0x000fe20000400000 */
[----:B------:R-:W-:-:S05]  /*15b0*/  FADD R28, R28, -R57 ;  /* 0x800000391c1c7221 */ /* 0x000fca0000000000 */
[----:B------:R-:W-:Y:S01]  /*15c0*/  MUFU.EX2 R82, R22 ;  /* 0x0000001600527308 */ /* 0x000fe20000000800 */
[----:B0-----:R-:W-:Y:S01]  /*15d0*/  F2FP.F16.F32.PACK_AB R41, R86, R21 ;  /* 0x000000155629723e */ /* 0x001fe200000000ff */
[----:B------:R-:W-:-:S06]  /*15e0*/  FADD R86, R21, R86 ;  /* 0x0000005615567221 */ /* 0x000fcc0000000000 */
[----:B------:R0:W-:Y:S01]  /*15f0*/  MUFU.EX2 R64, R20 ;  /* 0x0000001400407308 */ /* 0x0001e20000000800 */
[----:B------:R-:W-:Y:S01]  /*1600*/  BAR.SYNC.DEFER_BLOCKING 0x0 ;  /* 0x0000000000007b1d */ /* 0x000fe20000010000 */
[----:B------:R-:W-:-:S06]  /*1610*/  FMUL R28, R28, 1.4426950216293334961 ;  /* 0x3fb8aa3b1c1c7820 */ /* 0x000fcc0000400000 */
[----:B------:R1:W-:Y:S01]  /*1620*/  MUFU.EX2 R80, R24 ;  /* 0x0000001800507308 */ /* 0x0003e20000000800 */
[----:B------:R-:W-:-:S04]  /*1630*/  FADD R40, R40, -R59 ;  /* 0x8000003b28287221 */ /* 0x000fc80000000000 */
[----:B------:R-:W-:Y:S01]  /*1640*/  FMUL R40, R40, 1.4426950216293334961 ;  /* 0x3fb8aa3b28287820 */ /* 0x000fe20000400000 */
[----:B0-----:R-:W0:Y:S04]  /*1650*/  LDSM.16.M88.4 R20, [R17+UR6+0x4400] ;  /* 0x004400061114783b */ /* 0x001e280008000200 */
[----:B-1----:R-:W1:Y:S01]  /*1660*/  LDSM.16.M88.4 R24, [R17+UR6+0x4200] ;  /* 0x004200061118783b */ /* 0x002e620008000200 */
[----:B------:R2:W3:Y:S03]  /*1670*/  MUFU.EX2 R61, R28 ;  /* 0x0000001c003d7308 */ /* 0x0004e60000000800 */
[----:B--2---:R-:W2:Y:S05]  /*1680*/  LDSM.16.M88.4 R28, [R17+UR6+0x4000] ;  /* 0x00400006111c783b */ /* 0x004eaa0008000200 */
[----:B------:R-:W4:Y:S08]  /*1690*/  MUFU.EX2 R75, R40 ;  /* 0x00000028004b7308 */ /* 0x000f300000000800 */
[----:B------:R-:W5:Y:S01]  /*16a0*/  MUFU.EX2 R63, R63 ;  /* 0x0000003f003f7308 */ /* 0x000f620000000800 */
[----:B---3--:R-:W-:Y:S01]  /*16b0*/  F2FP.F16.F32.PACK_AB R43, R80, R61 ;  /* 0x0000003d502b723e */ /* 0x008fe200000000ff */
[C---:B------:R-:W-:Y:S01]  /*16c0*/  FMUL R46, R74.reuse, R46 ;  /* 0x0000002e4a2e7220 */ /* 0x040fe20000400000 */
[----:B------:R-:W-:Y:S01]  /*16d0*/  FMUL R47, R74, R47 ;  /* 0x0000002f4a2f7220 */ /* 0x000fe20000400000 */
[C---:B------:R-:W-:Y:S01]  /*16e0*/  FMUL R44, R64.reuse, R44 ;  /* 0x0000002c402c7220 */ /* 0x040fe20000400000 */
[----:B------:R-:W-:Y:S01]  /*16f0*/  FMUL R45, R64, R45 ;  /* 0x0000002d402d7220 */ /* 0x000fe20000400000 */
[C---:B------:R-:W-:Y:S01]  /*1700*/  FMUL R50, R74.reuse, R50 ;  /* 0x000000324a327220 */ /* 0x040fe20000400000 */
[----:B------:R-:W-:Y:S01]  /*1710*/  FMUL R51, R74, R51 ;  /* 0x000000334a337220 */ /* 0x000fe20000400000 */
[----:B------:R-:W-:Y:S01]  /*1720*/  FMUL R48, R64, R48 ;  /* 0x0000003040307220 */ /* 0x000fe20000400000 */
[----:B----4-:R-:W-:Y:S01]  /*1730*/  F2FP.F16.F32.PACK_AB R40, R84, R75 ;  /* 0x0000004b5428723e */ /* 0x010fe200000000ff */
[----:B------:R-:W-:Y:S01]  /*1740*/  FMUL R49, R64, R49 ;  /* 0x0000003140317220 */ /* 0x000fe20000400000 */
[----:B------:R-:W-:Y:S01]  /*1750*/  FADD R32, R32, -R57 ;  /* 0x8000003920207221 */ /* 0x000fe20000000000 */
[----:B------:R-:W-:Y:S01]  /*1760*/  FADD R35, R35, -R59 ;  /* 0x8000003b23237221 */ /* 0x000fe20000000000 */
[----:B-----5:R-:W-:-:S02]  /*1770*/  F2FP.F16.F32.PACK_AB R42, R63, R82 ;  /* 0x000000523f2a723e */ /* 0x020fc400000000ff */
[----:B------:R-:W-:Y:S01]  /*1780*/  FMUL R32, R32, 1.4426950216293334961 ;  /* 0x3fb8aa3b20207820 */ /* 0x000fe20000400000 */
[----:B------:R-:W-:Y:S01]  /*1790*/  FMUL R35, R35, 1.4426950216293334961 ;  /* 0x3fb8aa3b23237820 */ /* 0x000fe20000400000 */
[----:B------:R-:W-:Y:S01]  /*17a0*/  FADD R33, R33, -R57 ;  /* 0x8000003921217221 */ /* 0x000fe20000000000 */
[--C-:B------:R-:W-:Y:S01]  /*17b0*/  FADD R58, R58, -R59.reuse ;  /* 0x8000003b3a3a7221 */ /* 0x100fe20000000000 */
[----:B------:R-:W-:Y:S01]  /*17c0*/  FADD R60, R60, -R59 ;  /* 0x8000003b3c3c7221 */ /* 0x000fe20000000000 */
[----:B0-----:R-:W-:Y:S01]  /*17d0*/  HMMA.16816.F32 R44, R40, R20, R44 ;  /* 0x00000014282c723c */ /* 0x001fe2000000182c */
[----:B------:R-:W-:Y:S01]  /*17e0*/  FADD R21, R75, R84 ;  /* 0x000000544b157221 */ /* 0x000fe20000000000 */
[----:B------:R-:W0:Y:S01]  /*17f0*/  MUFU.EX2 R20, R35 ;  /* 0x0000002300147308 */ /* 0x000e220000000800 */
[----:B------:R-:W-:Y:S01]  /*1800*/  FMUL R33, R33, 1.4426950216293334961 ;  /* 0x3fb8aa3b21217820 */ /* 0x000fe20000400000 */
[----:B------:R-:W-:Y:S01]  /*1810*/  FMUL R58, R58, 1.4426950216293334961 ;  /* 0x3fb8aa3b3a3a7820 */ /* 0x000fe20000400000 */
[----:B------:R-:W-:-:S03]  /*1820*/  FMUL R54, R74, R54 ;  /* 0x000000364a367220 */ /* 0x000fc60000400000 */
[C---:B-1----:R-:W-:Y:S02]  /*1830*/  HMMA.16816.F32 R48, R40.reuse, R24, R48 ;  /* 0x000000182830723c */ /* 0x042fe40000001830 */
[----:B------:R0:W1:Y:S01]  /*1840*/  MUFU.EX2 R24, R32 ;  /* 0x0000002000187308 */ /* 0x0000620000000800 */
[----:B------:R-:W-:Y:S01]  /*1850*/  FMUL R55, R74, R55 ;  /* 0x000000374a377220 */ /* 0x000fe20000400000 */
[C---:B------:R-:W-:Y:S01]  /*1860*/  FMUL R52, R64.reuse, R52 ;  /* 0x0000003440347220 */ /* 0x040fe20000400000 */
[----:B------:R-:W-:Y:S01]  /*1870*/  FMUL R53, R64, R53 ;  /* 0x0000003540357220 */ /* 0x000fe20000400000 */
[----:B------:R-:W-:Y:S01]  /*1880*/  FADD R34, R34, -R57 ;  /* 0x8000003922227221 */ /* 0x000fe20000000000 */
[----:B------:R-:W-:Y:S01]  /*1890*/  FADD R82, R82, R21 ;  /* 0x0000001552527221 */ /* 0x000fe20000000000 */
[----:B------:R-:W-:Y:S01]  /*18a0*/  FMUL R60, R60, 1.4426950216293334961 ;  /* 0x3fb8aa3b3c3c7820 */ /* 0x000fe20000400000 */
[----:B------:R-:W-:Y:S01]  /*18b0*/  FADD R56, R56, -R57 ;  /* 0x8000003938387221 */ /* 0x000fe20000000000 */
[----:B------:R-:W3:Y:S01]  /*18c0*/  MUFU.EX2 R25, R33 ;  /* 0x0000002100197308 */ /* 0x000ee20000000800 */
[----:B------:R-:W-:Y:S01]  /*18d0*/  FMUL R34, R34, 1.4426950216293334961 ;  /* 0x3fb8aa3b22227820 */ /* 0x000fe20000400000 */
[----:B------:R-:W-:Y:S01]  /*18e0*/  FADD R62, R62, -R59 ;  /* 0x8000003b3e3e7221 */ /* 0x000fe20000000000 */
[----:B--2---:R-:W-:Y:S01]  /*18f0*/  HMMA.16816.F32 R52, R40, R28, R52 ;  /* 0x0000001c2834723c */ /* 0x004fe20000001834 */
[----:B------:R-:W-:-:S04]  /*1900*/  FADD R61, R61, R86 ;  /* 0x000000563d3d7221 */ /* 0x000fc80000000000 */
[----:B------:R-:W2:Y:S01]  /*1910*/  MUFU.EX2 R21, R58 ;  /* 0x0000003a00157308 */ /* 0x000ea20000000800 */
[----:B------:R-:W-:Y:S01]  /*1920*/  FMUL R56, R56, 1.4426950216293334961 ;  /* 0x3fb8aa3b38387820 */ /* 0x000fe20000400000 */
[----:B------:R-:W-:Y:S01]  /*1930*/  FMUL R62, R62, 1.4426950216293334961 ;  /* 0x3fb8aa3b3e3e7820 */ /* 0x000fe20000400000 */
[----:B------:R-:W-:Y:S01]  /*1940*/  FADD R61, R80, R61 ;  /* 0x0000003d503d7221 */ /* 0x000fe20000000000 */
[----:B------:R-:W-:-:S04]  /*1950*/  FADD R63, R63, R82 ;  /* 0x000000523f3f7221 */ /* 0x000fc80000000000 */
[----:B------:R1:W4:Y:S01]  /*1960*/  MUFU.EX2 R28, R34 ;  /* 0x00000022001c7308 */ /* 0x0003220000000800 */
[----:B0-----:R-:W-:-:S07]  /*1970*/  FADD R32, R20, R63 ;  /* 0x0000003f14207221 */ /* 0x001fce0000000000 */
[----:B------:R-:W0:Y:S01]  /*1980*/  MUFU.EX2 R60, R60 ;  /* 0x0000003c003c7308 */ /* 0x000e220000000800 */
[----:B-1----:R-:W-:-:S07]  /*1990*/  FADD R34, R24, R61 ;  /* 0x0000003d18227221 */ /* 0x002fce0000000000 */
[----:B------:R0:W1:Y:S08]  /*19a0*/  MUFU.EX2 R75, R56 ;  /* 0x00000038004b7308 */ /* 0x0000700000000800 */
[----:B------:R-:W5:Y:S01]  /*19b0*/  MUFU.EX2 R29, R62 ;  /* 0x0000003e001d7308 */ /* 0x000f620000000800 */
[----:B---3--:R-:W-:Y:S01]  /*19c0*/  FADD R63, R25, R34 ;  /* 0x00000022193f7221 */ /* 0x008fe20000000000 */
[----:B--2---:R-:W-:-:S02]  /*19d0*/  FADD R61, R21, R32 ;  /* 0x00000020153d7221 */ /* 0x004fc40000000000 */
[----:B------:R-:W-:Y:S01]  /*19e0*/  LDSM.16.M88.4 R32, [R17+UR6+0x4600] ;  /* 0x004600061120783b */ /* 0x000fe20008000200 */
[----:B----4-:R-:W-:Y:S01]  /*19f0*/  FADD R58, R28, R63 ;  /* 0x0000003f1c3a7221 */ /* 0x010fe20000000000 */
[----:B0-----:R-:W-:-:S03]  /*1a00*/  FADD R56, R60, R61 ;  /* 0x0000003d3c387221 */ /* 0x001fc60000000000 */
[----:B-1----:R-:W-:Y:S01]  /*1a10*/  FADD R58, R75, R58 ;  /* 0x0000003a4b3a7221 */ /* 0x002fe20000000000 */
[----:B-----5:R-:W-:-:S04]  /*1a20*/  FADD R56, R29, R56 ;  /* 0x000000381d387221 */ /* 0x020fc80000000000 */
[----:B------:R-:W0:Y:S04]  /*1a30*/  SHFL.BFLY PT, R63, R58, 0x2, 0x1f ;  /* 0x0c401f003a3f7f89 */ /* 0x000e2800000e0000 */
[----:B------:R-:W1:Y:S01]  /*1a40*/  SHFL.BFLY PT, R61, R56, 0x2, 0x1f ;  /* 0x0c401f00383d7f89 */ /* 0x000e6200000e0000 */
[C---:B------:R-:W-:Y:S01]  /*1a50*/  FMUL R38, R74.reuse, R38 ;  /* 0x000000264a267220 */ /* 0x040fe20000400000 */
[----:B------:R-:W-:Y:S01]  /*1a60*/  FMUL R39, R74, R39 ;  /* 0x000000274a277220 */ /* 0x000fe20000400000 */
[C---:B------:R-:W-:Y:S01]  /*1a70*/  FMUL R36, R64.reuse, R36 ;  /* 0x0000002440247220 */ /* 0x040fe20000400000 */
[----:B------:R-:W-:Y:S01]  /*1a80*/  FMUL R37, R64, R37 ;  /* 0x0000002540257220 */ /* 0x000fe20000400000 */
[----:B------:R-:W-:-:S04]  /*1a90*/  UIADD3 UR4, UP0, UPT, UR4, 0x20, URZ ;  /* 0x0000002004047890 */ /* 0x000fc8000ff1e0ff */
[----:B------:R-:W-:Y:S01]  /*1aa0*/  UIADD3.X UR5, UPT, UPT, URZ, UR5, URZ, UP0, !UPT ;  /* 0x00000005ff057290 */ /* 0x000fe200087fe4ff */
[----:B0-----:R-:W-:Y:S01]  /*1ab0*/  FADD R63, R58, R63 ;  /* 0x0000003f3a3f7221 */ /* 0x001fe20000000000 */
[----:B-1----:R-:W-:Y:S01]  /*1ac0*/  FADD R61, R56, R61 ;  /* 0x0000003d383d7221 */ /* 0x002fe20000000000 */
[----:B------:R-:W-:Y:S01]  /*1ad0*/  HMMA.16816.F32 R36, R40, R32, R36 ;  /* 0x000000202824723c */ /* 0x000fe20000001824 */
[----:B------:R-:W-:Y:S02]  /*1ae0*/  F2FP.F16.F32.PACK_AB R40, R21, R20 ;  /* 0x000000141528723e */ /* 0x000fe400000000ff */
[----:B------:R-:W-:Y:S01]  /*1af0*/  F2FP.F16.F32.PACK_AB R41, R25, R24 ;  /* 0x000000181929723e */ /* 0x000fe200000000ff */
[----:B------:R-:W0:Y:S04]  /*1b00*/  SHFL.BFLY PT, R20, R61, 0x1, 0x1f ;  /* 0x0c201f003d147f89 */ /* 0x000e2800000e0000 */
[----:B------:R-:W1:Y:S01]  /*1b10*/  SHFL.BFLY PT, R24, R63, 0x1, 0x1f ;  /* 0x0c201f003f187f89 */ /* 0x000e6200000e0000 */
[----:B------:R-:W-:Y:S01]  /*1b20*/  IMAD.U32 R21, RZ, RZ, UR5 ;  /* 0x00000005ff157e24 */ /* 0x000fe2000f8e00ff */
[----:B------:R-:W-:-:S04]  /*1b30*/  ISETP.LE.U32.AND P0, PT, R4, UR4, PT ;  /* 0x0000000404007c0c */ /* 0x000fc8000bf03070 */
[----:B------:R-:W-:Y:S02]  /*1b40*/  ISETP.GE.U32.AND.EX P0, PT, R21, RZ, PT, P0 ;  /* 0x000000ff1500720c */ /* 0x000fe40003f06100 */
[----:B------:R-:W-:Y:S02]  /*1b50*/  F2FP.F16.F32.PACK_AB R42, R29, R60 ;  /* 0x0000003c1d2a723e */ /* 0x000fe400000000ff */
[----:B------:R-:W-:Y:S01]  /*1b60*/  F2FP.F16.F32.PACK_AB R43, R75, R28 ;  /* 0x0000001c4b2b723e */ /* 0x000fe200000000ff */
[----:B------:R-:W-:Y:S01]  /*1b70*/  IMAD R12, R65, 0x20, R12 ;  /* 0x00000020410c7824 */ /* 0x000fe200078e020c */
[----:B------:R-:W-:-:S05]  /*1b80*/  LEA R18, R13, R18, 0x5 ;  /* 0x000000120d127211 */ /* 0x000fca00078e28ff */
[----:B------:R-:W-:Y:S01]  /*1b90*/  HMMA.16816.F32 R52, R40, R30, R52 ;  /* 0x0000001e2834723c */ /* 0x000fe20000001834 */
[----:B0-----:R-:W-:Y:S01]  /*1ba0*/  FADD R61, R61, R20 ;  /* 0x000000143d3d7221 */ /* 0x001fe20000000000 */
[----:B-1----:R-:W-:-:S06]  /*1bb0*/  FADD R63, R63, R24 ;  /* 0x000000183f3f7221 */ /* 0x002fcc0000000000 */
[----:B------:R-:W-:Y:S01]  /*1bc0*/  HMMA.16816.F32 R48, R40, R26, R48 ;  /* 0x0000001a2830723c */ /* 0x000fe20000001830 */
[----:B------:R-:W-:Y:S01]  /*1bd0*/  FFMA R19, R64, R19, R61 ;  /* 0x0000001340137223 */ /* 0x000fe2000000003d */
[----:B------:R-:W-:Y:S02]  /*1be0*/  IMAD.MOV.U32 R64, RZ, RZ, R59 ;  /* 0x000000ffff407224 */ /* 0x000fe400078e003b */
[----:B------:R-:W-:Y:S01]  /*1bf0*/  FFMA R11, R74, R11, R63 ;  /* 0x0000000b4a0b7223 */ /* 0x000fe2000000003f */
[----:B------:R-:W-:-:S03]  /*1c00*/  IMAD.MOV.U32 R74, RZ, RZ, R57 ;  /* 0x000000ffff4a7224 */ /* 0x000fc600078e0039 */
[C---:B------:R-:W-:Y:S08]  /*1c10*/  HMMA.16816.F32 R44, R40.reuse, R22, R44 ;  /* 0x00000016282c723c */ /* 0x040ff0000000182c */
[----:B------:R-:W-:Y:S01]  /*1c20*/  HMMA.16816.F32 R36, R40, R34, R36 ;  /* 0x000000222824723c */ /* 0x000fe20000001824 */
[----:B------:R-:W-:-:S04]  /*1c30*/  NOP ;  /* 0x0000000000007918 */ /* 0x000fc80000000000 */
[----:B------:R-:W-:-:S15]  /*1c40*/  @!P0 BRA `(.L_x_1) ;  /* 0xfffffff0001c8947 */ /* 0x000fde000383ffff */
.L_x_0:
[----:B------:R-:W-:Y:S01]  /*1c50*/  IMAD.SHL.U32 R4, R0, 0x4, RZ ;  /* 0x0000000400047824 */ /* 0x000fe200078e00ff */
[----:B------:R-:W-:Y:S01]  /*1c60*/  LEA R9, R7, UR6, 0x4 ;  /* 0x0000000607097c11 */ /* 0x000fe2000f8e20ff */
[----:B------:R-:W-:Y:S01]  /*1c70*/  BAR.SYNC.DEFER_BLOCKING 0x0 ;  /* 0x0000000000007b1d */ /* 0x000fe20000010000 */
[----:B------:R-:W-:Y:S02]  /*1c80*/  FSETP.GT.AND P3, PT, |R19|, 8.50705917302346158658e+37, PT ;  /* 0x7e8000001300780b */ /* 0x000fe40003f64200 */
[----:B------:R-:W-:Y:S01]  /*1c90*/  LOP3.LUT R4, R4, 0x3c0, RZ, 0xc0, !PT ;  /* 0x000003c004047812 */ /* 0x000fe200078ec0ff */
[----:B------:R-:W-:Y:S01]  /*1ca0*/  IMAD R7, R7, -0x8, R9 ;  /* 0xfffffff807077824 */ /* 0x000fe200078e0209 */
[C---:B------:R-:W-:Y:S01]  /*1cb0*/  FSETP.GEU.AND P1, PT, |R19|.reuse, 1.175494350822287508e-38, PT ;  /* 0x008000001300780b */ /* 0x040fe20003f2e200 */
[----:B------:R-:W0:Y:S01]  /*1cc0*/  LDCU.64 UR4, c[0x0][0x3e0] ;  /* 0x00007c00ff0477ac */ /* 0x000e220008000a00 */
[----:B------:R-:W-:Y:S01]  /*1cd0*/  FSETP.GEU.AND P4, PT, R19, 1.175494350822287508e-38, PT ;  /* 0x008000001300780b */ /* 0x000fe20003f8e000 */
[----:B------:R-:W-:-:S02]  /*1ce0*/  IMAD.IADD R13, R4, 0x1, R7 ;  /* 0x00000001040d7824 */ /* 0x000fc400078e0207 */
[C---:B------:R-:W-:Y:S01]  /*1cf0*/  FMUL R4, R19.reuse, 8388608 ;  /* 0x4b00000013047820 */ /* 0x040fe20000400000 */
[----:B------:R-:W-:Y:S01]  /*1d00*/  MOV R15, R11 ;  /* 0x0000000b000f7202 */ /* 0x000fe20000000f00 */
[----:B------:R-:W1:Y:S01]  /*1d10*/  LDC.64 R30, c[0x0][0x398] ;  /* 0x0000e600ff1e7b82 */ /* 0x000e620000000a00 */
[----:B------:R-:W-:Y:S02]  /*1d20*/  LOP3.LUT P0, RZ, R0, 0x100, RZ, 0xc0, !PT ;  /* 0x0000010000ff7812 */ /* 0x000fe4000780c0ff */
[----:B------:R-:W-:Y:S01]  /*1d30*/  FSEL R24, R4, R19, !P4 ;  /* 0x0000001304187208 */ /* 0x000fe20006000000 */
[----:B------:R-:W-:Y:S01]  /*1d40*/  @P3 FMUL R19, R19, 0.25 ;  /* 0x3e80000013133820 */ /* 0x000fe20000400000 */
[C---:B------:R-:W-:Y:S01]  /*1d50*/  FSETP.GT.AND P2, PT, |R15|.reuse, 8.50705917302346158658e+37, PT ;  /* 0x7e8000000f00780b */ /* 0x040fe20003f44200 */
[C---:B------:R-:W-:Y:S01]  /*1d60*/  FMUL R4, R15.reuse, 8388608 ;  /* 0x4b0000000f047820 */ /* 0x040fe20000400000 */
[----:B------:R-:W-:Y:S01]  /*1d70*/  LOP3.LUT R10, R0, 0x8, RZ, 0xc0, !PT ;  /* 0x00000008000a7812 */ /* 0x000fe200078ec0ff */
[----:B------:R-:W-:Y:S01]  /*1d80*/  VIADD R0, R24, 0xc0cafb0d ;  /* 0xc0cafb0d18007836 */ /* 0x000fe20000000000 */
[----:B------:R-:W-:Y:S01]  /*1d90*/  FSETP.GEU.AND P6, PT, |R15|, 1.175494350822287508e-38, PT ;  /* 0x008000000f00780b */ /* 0x000fe20003fce200 */
[----:B------:R-:W-:Y:S01]  /*1da0*/  @!P1 FMUL R19, R19, 16777216 ;  /* 0x4b80000013139820 */ /* 0x000fe20000400000 */
[----:B------:R-:W-:Y:S01]  /*1db0*/  FSETP.GEU.AND P5, PT, R15, 1.175494350822287508e-38, PT ;  /* 0x008000000f00780b */ /* 0x000fe20003fae000 */
[----:B------:R-:W-:Y:S01]  /*1dc0*/  IMAD R11, R10, 0x200, R9 ;  /* 0x000002000a0b7824 */ /* 0x000fe200078e0209 */
[----:B------:R-:W-:Y:S01]  /*1dd0*/  LOP3.LUT R7, R0, 0xff800000, RZ, 0xc0, !PT ;  /* 0xff80000000077812 */ /* 0x000fe200078ec0ff */
[----:B------:R-:W2:Y:S01]  /*1de0*/  MUFU.RCP R18, R19 ;  /* 0x0000001300127308 */ /* 0x000ea20000001000 */
[----:B------:R-:W-:Y:S01]  /*1df0*/  FSEL R25, R4, R15, !P5 ;  /* 0x0000000f04197208 */ /* 0x000fe20006800000 */
[----:B------:R-:W-:Y:S01]  /*1e00*/  @P3 FMUL R49, R49, 0.25 ;  /* 0x3e80000031313820 */ /* 0x000fe20000400000 */
[----:B------:R-:W-:Y:S01]  /*1e10*/  FSEL R4, RZ, -23, P4 ;  /* 0xc1b80000ff047808 */ /* 0x000fe20002000000 */
[----:B------:R-:W-:Y:S01]  /*1e20*/  @P2 FMUL R15, R15, 0.25 ;  /* 0x3e8000000f0f2820 */ /* 0x000fe20000400000 */
[----:B------:R-:W-:Y:S01]  /*1e30*/  I2FP.F32.S32 R9, R7 ;  /* 0x0000000700097245 */ /* 0x000fe20000201400 */
[----:B------:R-:W-:Y:S01]  /*1e40*/  @P3 FMUL R53, R53, 0.25 ;  /* 0x3e80000035353820 */ /* 0x000fe20000400000 */
[----:B------:R-:W-:Y:S01]  /*1e50*/  LOP3.LUT R8, R8, 0xf80, RZ, 0xc0, !PT ;  /* 0x00000f8008087812 */ /* 0x000fe200078ec0ff */
[----:B------:R-:W-:Y:S01]  /*1e60*/  @!P6 FMUL R15, R15, 16777216 ;  /* 0x4b8000000f0fe820 */ /* 0x000fe20000400000 */
[----:B------:R-:W-:Y:S01]  /*1e70*/  @!P1 FMUL R49, R49, 16777216 ;  /* 0x4b80000031319820 */ /* 0x000fe20000400000 */
[----:B------:R-:W-:Y:S01]  /*1e80*/  FFMA.FTZ R4, R9, 1.1920928955078125e-07, R4 ;  /* 0x3400000009047823 */ /* 0x000fe20000010004 */
[----:B------:R-:W-:Y:S01]  /*1e90*/  IADD3 R9, PT, PT, R25, -0x3f3504f3, RZ ;  /* 0xc0cafb0d19097810 */ /* 0x000fe20007ffe0ff */
[----:B------:R-:W-:Y:S01]  /*1ea0*/  @!P1 FMUL R53, R53, 16777216 ;  /* 0x4b80000035359820 */ /* 0x000fe20000400000 */
[----:B------:R-:W-:Y:S01]  /*1eb0*/  IMAD.IADD R23, R8, 0x1, R11 ;  /* 0x0000000108177824 */ /* 0x000fe200078e020b */
[----:B------:R-:W3:Y:S01]  /*1ec0*/  MUFU.RCP R15, R15 ;  /* 0x0000000f000f7308 */ /* 0x000ee20000001000 */
[----:B------:R-:W-:Y:S01]  /*1ed0*/  LOP3.LUT R12, R9, 0xff800000, RZ, 0xc0, !PT ;  /* 0xff800000090c7812 */ /* 0x000fe200078ec0ff */
[----:B------:R-:W-:Y:S01]  /*1ee0*/  IMAD.IADD R7, R24, 0x1, -R7 ;  /* 0x0000000118077824 */ /* 0x000fe200078e0a07 */
[----:B------:R-:W-:Y:S01]  /*1ef0*/  FSEL R8, RZ, -23, P5 ;  /* 0xc1b80000ff087808 */ /* 0x000fe20002800000 */
[C---:B--2---:R-:W-:Y:S01]  /*1f00*/  FMUL R14, R18.reuse, R49 ;  /* 0x00000031120e7220 */ /* 0x044fe20000400000 */
[----:B------:R-:W-:Y:S01]  /*1f10*/  I2FP.F32.S32 R9, R12 ;  /* 0x0000000c00097245 */ /* 0x000fe20000201400 */
[----:B------:R-:W-:Y:S01]  /*1f20*/  FMUL R19, R18, R53 ;  /* 0x0000003512137220 */ /* 0x000fe20000400000 */
[----:B------:R-:W-:Y:S01]  /*1f30*/  LEA.HI R0, R10, R13, RZ, 0x1f ;  /* 0x0000000d0a007211 */ /* 0x000fe200078ff8ff */
[----:B------:R-:W-:Y:S01]  /*1f40*/  @P2 FMUL R51, R51, 0.25 ;  /* 0x3e80000033332820 */ /* 0x000fe20000400000 */
[----:B------:R-:W-:Y:S01]  /*1f50*/  @P2 FMUL R50, R50, 0.25 ;  /* 0x3e80000032322820 */ /* 0x000fe20000400000 */
[----:B------:R-:W-:Y:S01]  /*1f60*/  @P2 FMUL R55, R55, 0.25 ;  /* 0x3e80000037372820 */ /* 0x000fe20000400000 */
[----:B------:R-:W-:Y:S01]  /*1f70*/  @P2 FMUL R54, R54, 0.25 ;  /* 0x3e80000036362820 */ /* 0x000fe20000400000 */
[----:B------:R-:W-:Y:S01]  /*1f80*/  @P3 FMUL R48, R48, 0.25 ;  /* 0x3e80000030303820 */ /* 0x000fe20000400000 */
[----:B------:R-:W-:Y:S01]  /*1f90*/  @P3 FMUL R52, R52, 0.25 ;  /* 0x3e80000034343820 */ /* 0x000fe20000400000 */
[----:B------:R-:W-:Y:S01]  /*1fa0*/  FFMA.FTZ R13, R9, 1.1920928955078125e-07, R8 ;  /* 0x34000000090d7823 */ /* 0x000fe20000010008 */
[----:B------:R-:W-:Y:S01]  /*1fb0*/  F2FP.F16.F32.PACK_AB R9, R14, R19 ;  /* 0x000000130e09723e */ /* 0x000fe200000000ff */
[----:B------:R-:W-:-:S02]  /*1fc0*/  IMAD.IADD R12, R25, 0x1, -R12 ;  /* 0x00000001190c7824 */ /* 0x000fc400078e0a0c */
[----:B------:R-:W-:Y:S01]  /*1fd0*/  FADD R7, R7, -1 ;  /* 0xbf80000007077421 */ /* 0x000fe20000000000 */
[----:B------:R-:W-:Y:S02]  /*1fe0*/  IMAD.MOV.U32 R19, RZ, RZ, 0x3dc6b27f ;  /* 0x3dc6b27fff137424 */ /* 0x000fe400078e00ff */
[----:B------:R-:W-:Y:S01]  /*1ff0*/  @!P6 FMUL R51, R51, 16777216 ;  /* 0x4b8000003333e820 */ /* 0x000fe20000400000 */
[----:B------:R-:W-:Y:S01]  /*2000*/  @!P6 FMUL R50, R50, 16777216 ;  /* 0x4b8000003232e820 */ /* 0x000fe20000400000 */
[----:B------:R-:W-:Y:S01]  /*2010*/  @!P6 FMUL R55, R55, 16777216 ;  /* 0x4b8000003737e820 */ /* 0x000fe20000400000 */
[----:B------:R-:W-:Y:S01]  /*2020*/  @!P6 FMUL R54, R54, 16777216 ;  /* 0x4b8000003636e820 */ /* 0x000fe20000400000 */
[----:B------:R-:W-:Y:S01]  /*2030*/  @!P1 FMUL R48, R48, 16777216 ;  /* 0x4b80000030309820 */ /* 0x000fe20000400000 */
[----:B------:R-:W-:Y:S01]  /*2040*/  @!P1 FMUL R52, R52, 16777216 ;  /* 0x4b80000034349820 */ /* 0x000fe20000400000 */
[----:B------:R-:W-:Y:S01]  /*2050*/  FADD R14, R12, -1 ;  /* 0xbf8000000c0e7421 */ /* 0x000fe20000000000 */
[----:B------:R-:W-:Y:S01]  /*2060*/  @P2 FMUL R39, R39, 0.25 ;  /* 0x3e80000027272820 */ /* 0x000fe20000400000 */
[----:B------:R-:W-:Y:S01]  /*2070*/  @P2 FMUL R38, R38, 0.25 ;  /* 0x3e80000026262820 */ /* 0x000fe20000400000 */
[----:B------:R-:W-:Y:S01]  /*2080*/  @P2 FMUL R47, R47, 0.25 ;  /* 0x3e8000002f2f2820 */ /* 0x000fe20000400000 */
[----:B------:R-:W-:Y:S01]  /*2090*/  @P2 FMUL R46, R46, 0.25 ;  /* 0x3e8000002e2e2820 */ /* 0x000fe20000400000 */
[----:B------:R-:W-:Y:S01]  /*20a0*/  FFMA.FTZ R12, R7, R19, -0.16845393180847167969 ;  /* 0xbe2c7f30070c7423 */ /* 0x000fe20000010013 */
[C---:B---3--:R-:W-:Y:S01]  /*20b0*/  FMUL R11, R15.reuse, R51 ;  /* 0x000000330f0b7220 */ /* 0x048fe20000400000 */
[C---:B------:R-:W-:Y:S01]  /*20c0*/  FMUL R10, R15.reuse, R50 ;  /* 0x000000320f0a7220 */ /* 0x040fe20000400000 */
[C---:B------:R-:W-:Y:S01]  /*20d0*/  FMUL R16, R18.reuse, R48 ;  /* 0x0000003012107220 */ /* 0x040fe20000400000 */
[----:B------:R-:W-:Y:S01]  /*20e0*/  FMUL R21, R18, R52 ;  /* 0x0000003412157220 */ /* 0x000fe20000400000 */
[C---:B------:R-:W-:Y:S01]  /*20f0*/  FMUL R17, R15.reuse, R54 ;  /* 0x000000360f117220 */ /* 0x040fe20000400000 */
[----:B------:R-:W-:Y:S01]  /*2100*/  FMUL R20, R15, R55 ;  /* 0x000000370f147220 */ /* 0x000fe20000400000 */
[----:B------:R-:W-:Y:S01]  /*2110*/  @!P6 FMUL R39, R39, 16777216 ;  /* 0x4b8000002727e820 */ /* 0x000fe20000400000 */
[----:B------:R-:W-:Y:S01]  /*2120*/  @!P6 FMUL R38, R38, 16777216 ;  /* 0x4b8000002626e820 */ /* 0x000fe20000400000 */
[----:B------:R-:W-:Y:S01]  /*2130*/  @!P6 FMUL R47, R47, 16777216 ;  /* 0x4b8000002f2fe820 */ /* 0x000fe20000400000 */
[----:B------:R-:W-:Y:S01]  /*2140*/  @!P6 FMUL R46, R46, 16777216 ;  /* 0x4b8000002e2ee820 */ /* 0x000fe20000400000 */
[----:B------:R-:W-:Y:S01]  /*2150*/  FFMA.FTZ R12, R7, R12, 0.1716887056827545166 ;  /* 0x3e2fcf2a070c7423 */ /* 0x000fe2000001000c */
[----:B------:R-:W-:Y:S01]  /*2160*/  F2FP.F16.F32.PACK_AB R8, R16, R21 ;  /* 0x000000151008723e */ /* 0x000fe200000000ff */
[C---:B------:R-:W-:Y:S01]  /*2170*/  FMUL R16, R15.reuse, R39 ;  /* 0x000000270f107220 */ /* 0x040fe20000400000 */
[----:B------:R-:W-:Y:S01]  /*2180*/  F2FP.F16.F32.PACK_AB R10, R10, R17 ;  /* 0x000000110a0a723e */ /* 0x000fe200000000ff */
[----:B------:R-:W-:Y:S01]  /*2190*/  FMUL R17, R15, R38 ;  /* 0x000000260f117220 */ /* 0x000fe20000400000 */
[----:B------:R-:W-:Y:S01]  /*21a0*/  F2FP.F16.F32.PACK_AB R11, R11, R20 ;  /* 0x000000140b0b723e */ /* 0x000fe200000000ff */
[C---:B------:R-:W-:Y:S01]  /*21b0*/  FMUL R21, R15.reuse, R47 ;  /* 0x0000002f0f157220 */ /* 0x040fe20000400000 */
[----:B------:R-:W-:Y:S01]  /*21c0*/  FMUL R20, R15, R46 ;  /* 0x0000002e0f147220 */ /* 0x000fe20000400000 */
[----:B------:R-:W-:Y:S01]  /*21d0*/  FFMA.FTZ R12, R7, R12, -0.17900948226451873779 ;  /* 0xbe374e43070c7423 */ /* 0x000fe2000001000c */
[C---:B------:R-:W-:Y:S01]  /*21e0*/  FFMA.FTZ R15, R14.reuse, R19, -0.16845393180847167969 ;  /* 0xbe2c7f300e0f7423 */ /* 0x040fe20000010013 */
[----:B------:R-:W-:Y:S01]  /*21f0*/  STSM.16.M88.4 [R23], R8 ;  /* 0x0000000817007844 */ /* 0x000fe20000000200 */
[----:B------:R-:W-:Y:S01]  /*2200*/  LEA R28, R5, UR6, 0x4 ;  /* 0x00000006051c7c11 */ /* 0x000fe2000f8e20ff */
[C---:B------:R-:W-:Y:S01]  /*2210*/  FFMA.FTZ R12, R7.reuse, R12, 0.20512372255325317383 ;  /* 0x3e520bf4070c7423 */ /* 0x040fe2000001000c */
[----:B------:R-:W-:Y:S01]  /*2220*/  FFMA.FTZ R15, R14, R15, 0.1716887056827545166 ;  /* 0x3e2fcf2a0e0f7423 */ /* 0x000fe2000001000f */
[----:B------:R-:W-:Y:S01]  /*2230*/  BAR.SYNC.DEFER_BLOCKING 0x0 ;  /* 0x0000000000007b1d */ /* 0x000fe20000010000 */
[----:B------:R-:W-:Y:S01]  /*2240*/  ISETP.GE.U32.AND P2, PT, R24, 0x7f800000, PT ;  /* 0x7f8000001800780c */ /* 0x000fe20003f46070 */
[----:B------:R-:W-:Y:S01]  /*2250*/  FFMA.FTZ R12, R7, R12, -0.24046532809734344482 ;  /* 0xbe763c8b070c7423 */ /* 0x000fe2000001000c */
[----:B------:R-:W-:Y:S01]  /*2260*/  FFMA.FTZ R15, R14, R15, -0.17900948226451873779 ;  /* 0xbe374e430e0f7423 */ /* 0x000fe2000001000f */
[----:B------:R-:W-:Y:S01]  /*2270*/  @P3 FMUL R37, R37, 0.25 ;  /* 0x3e80000025253820 */ /* 0x000fe20000400000 */
[----:B------:R-:W-:Y:S01]  /*2280*/  @P3 FMUL R36, R36, 0.25 ;  /* 0x3e80000024243820 */ /* 0x000fe20000400000 */
[----:B------:R-:W-:Y:S01]  /*2290*/  FFMA.FTZ R12, R7, R12, 0.28857114911079406738 ;  /* 0x3e93bf99070c7423 */ /* 0x000fe2000001000c */
[C---:B------:R-:W-:Y:S01]  /*22a0*/  FFMA.FTZ R15, R14.reuse, R15, 0.20512372255325317383 ;  /* 0x3e520bf40e0f7423 */ /* 0x040fe2000001000f */
[----:B------:R-:W2:Y:S01]  /*22b0*/  LDC R38, c[0x0][0x3e8] ;  /* 0x0000fa00ff267b82 */ /* 0x000ea20000000800 */
[----:B------:R-:W-:Y:S01]  /*22c0*/  @P3 FMUL R45, R45, 0.25 ;  /* 0x3e8000002d2d3820 */ /* 0x000fe20000400000 */
[----:B------:R-:W-:Y:S01]  /*22d0*/  FFMA.FTZ R12, R7, R12, -0.36067417263984680176 ;  /* 0xbeb8aa49070c7423 */ /* 0x000fe2000001000c */
[----:B------:R-:W-:Y:S01]  /*22e0*/  FFMA.FTZ R15, R14, R15, -0.24046532809734344482 ;  /* 0xbe763c8b0e0f7423 */ /* 0x000fe2000001000f */
[----:B------:R-:W-:Y:S01]  /*22f0*/  @P3 FMUL R44, R44, 0.25 ;  /* 0x3e8000002c2c3820 */ /* 0x000fe20000400000 */
[----:B------:R-:W-:Y:S01]  /*2300*/  ISETP.GE.U32.AND P3, PT, R25, 0x7f800000, PT ;  /* 0x7f8000001900780c */ /* 0x000fe20003f66070 */
[----:B------:R-:W-:Y:S01]  /*2310*/  FFMA.FTZ R12, R7, R12, 0.48089820146560668945 ;  /* 0x3ef6384a070c7423 */ /* 0x000fe2000001000c */
[----:B------:R-:W-:Y:S01]  /*2320*/  FFMA.FTZ R15, R14, R15, 0.28857114911079406738 ;  /* 0x3e93bf990e0f7423 */ /* 0x000fe2000001000f */
[----:B------:R-:W-:Y:S01]  /*2330*/  @!P1 FMUL R37, R37, 16777216 ;  /* 0x4b80000025259820 */ /* 0x000fe20000400000 */
[----:B------:R-:W-:Y:S01]  /*2340*/  @!P1 FMUL R36, R36, 16777216 ;  /* 0x4b80000024249820 */ /* 0x000fe20000400000 */
[----:B------:R-:W-:Y:S01]  /*2350*/  FFMA.FTZ R12, R7, R12, -0.72134751081466674805 ;  /* 0xbf38aa3b070c7423 */ /* 0x000fe2000001000c */
[----:B------:R-:W-:Y:S01]  /*2360*/  FFMA.FTZ R15, R14, R15, -0.36067417263984680176 ;  /* 0xbeb8aa490e0f7423 */ /* 0x000fe2000001000f */
[----:B------:R-:W-:Y:S01]  /*2370*/  @!P1 FMUL R45, R45, 16777216 ;  /* 0x4b8000002d2d9820 */ /* 0x000fe20000400000 */
[----:B------:R-:W-:Y:S01]  /*2380*/  @!P1 FMUL R44, R44, 16777216 ;  /* 0x4b8000002c2c9820 */ /* 0x000fe20000400000 */
[C---:B------:R-:W-:Y:S01]  /*2390*/  FMUL R12, R7.reuse, R12 ;  /* 0x0000000c070c7220 */ /* 0x040fe20000400000 */
[C---:B------:R-:W-:Y:S01]  /*23a0*/  FFMA.FTZ R15, R14.reuse, R15, 0.48089820146560668945 ;  /* 0x3ef6384a0e0f7423 */ /* 0x040fe2000001000f */
[----:B------:R-:W3:Y:S01]  /*23b0*/  LDS.128 R8, [R28] ;  /* 0x000000001c087984 */ /* 0x000ee20000000c00 */
[----:B0-----:R-:W-:Y:S01]  /*23c0*/  UIMAD UR4, UR7, UR4, URZ ;  /* 0x00000004070472a4 */ /* 0x001fe2000f8e02ff */
[C---:B------:R-:W-:Y:S01]  /*23d0*/  FMUL R12, R7.reuse, R12 ;  /* 0x0000000c070c7220 */ /* 0x040fe20000400000 */
[----:B------:R-:W-:Y:S01]  /*23e0*/  FFMA.FTZ R15, R14, R15, -0.72134751081466674805 ;  /* 0xbf38aa3b0e0f7423 */ /* 0x000fe2000001000f */
[C---:B------:R-:W-:Y:S01]  /*23f0*/  FMUL R5, R18.reuse, R37 ;  /* 0x0000002512057220 */ /* 0x040fe20000400000 */
[----:B------:R-:W-:Y:S01]  /*2400*/  FMUL R19, R18, R36 ;  /* 0x0000002412137220 */ /* 0x000fe20000400000 */
[----:B------:R-:W-:Y:S01]  /*2410*/  FFMA.FTZ R7, R7, 1.4426950216293334961, R12 ;  /* 0x3fb8aa3b07077823 */ /* 0x000fe2000001000c */
[----:B------:R-:W-:Y:S01]  /*2420*/  FMUL R15, R14, R15 ;  /* 0x0000000f0e0f7220 */ /* 0x000fe20000400000 */
[----:B------:R-:W-:Y:S01]  /*2430*/  FMUL R22, R18, R45 ;  /* 0x0000002d12167220 */ /* 0x000fe20000400000 */
[----:B------:R-:W-:-:S02]  /*2440*/  IMAD R12, R2, UR5, RZ ;  /* 0x00000005020c7c24 */ /* 0x000fc4000f8e02ff */
[----:B------:R-:W-:Y:S01]  /*2450*/  FADD R7, R4, R7 ;  /* 0x0000000704077221 */ /* 0x000fe20000000000 */
[----:B------:R-:W-:Y:S01]  /*2460*/  FMUL R15, R14, R15 ;  /* 0x0000000f0e0f7220 */ /* 0x000fe20000400000 */
[----:B------:R-:W-:Y:S01]  /*2470*/  @P2 MOV R4, 0x7f800000 ;  /* 0x7f80000000042802 */ /* 0x000fe20000000f00 */
[----:B------:R-:W-:Y:S01]  /*2480*/  FMUL R18, R18, R44 ;  /* 0x0000002c12127220 */ /* 0x000fe20000400000 */
[----:B------:R-:W-:Y:S01]  /*2490*/  USHF.L.U32 UR8, UR4, 0x1, URZ ;  /* 0x0000000104087899 */ /* 0x000fe200080006ff */
[----:B------:R-:W-:Y:S01]  /*24a0*/  FFMA.FTZ R14, R14, 1.4426950216293334961, R15 ;  /* 0x3fb8aa3b0e0e7823 */ /* 0x000fe2000001000f */
[C---:B------:R-:W-:Y:S01]  /*24b0*/  FSETP.NEU.AND P1, PT, R24.reuse, RZ, PT ;  /* 0x000000ff1800720b */ /* 0x040fe20003f2d000 */
[----:B------:R-:W-:Y:S01]  /*24c0*/  @P2 FFMA.FTZ R7, R24, R4, +INF ;  /* 0x7f80000018072423 */ /* 0x000fe20000010004 */
[----:B------:R-:W-:Y:S02]  /*24d0*/  @P3 IMAD.MOV.U32 R4, RZ, RZ, 0x7f800000 ;  /* 0x7f800000ff043424 */ /* 0x000fe400078e00ff */
[----:B------:R-:W-:Y:S01]  /*24e0*/  FADD R32, R13, R14 ;  /* 0x0000000e0d207221 */ /* 0x000fe20000000000 */
[C---:B------:R-:W-:Y:S01]  /*24f0*/  IMAD.SHL.U32 R13, R12.reuse, 0x2, RZ ;  /* 0x000000020c0d7824 */ /* 0x040fe200078e00ff */
[C---:B------:R-:W-:Y:S01]  /*2500*/  FSETP.NEU.AND P2, PT, R25.reuse, RZ, PT ;  /* 0x000000ff1900720b */ /* 0x040fe20003f4d000 */
[----:B------:R-:W-:Y:S01]  /*2510*/  @P3 FFMA.FTZ R32, R25, R4, +INF ;  /* 0x7f80000019203423 */ /* 0x000fe20000010004 */
[----:B--2---:R-:W-:Y:S01]  /*2520*/  IMAD R3, R3, R38, RZ ;  /* 0x0000002603037224 */ /* 0x004fe200078e02ff */
[----:B------:R-:W-:Y:S01]  /*2530*/  F2FP.F16.F32.PACK_AB R24, R19, R18 ;  /* 0x000000121318723e */ /* 0x000fe200000000ff */
[----:B------:R-:W-:Y:S01]  /*2540*/  UIMAD.WIDE UR4, UR4, 0x2, URZ ;  /* 0x00000002040478a5 */ /* 0x000fe2000f8e02ff */
[----:B------:R-:W-:Y:S01]  /*2550*/  F2FP.F16.F32.PACK_AB R25, R5, R22 ;  /* 0x000000160519723e */ /* 0x000fe200000000ff */
[----:B------:R-:W-:Y:S01]  /*2560*/  IMAD.HI R12, R12, 0x2, RZ ;  /* 0x000000020c0c7827 */ /* 0x000fe200078e02ff */
[----:B------:R-:W-:-:S02]  /*2570*/  F2FP.F16.F32.PACK_AB R26, R17, R20 ;  /* 0x00000014111a723e */ /* 0x000fc400000000ff */
[----:B------:R-:W-:Y:S01]  /*2580*/  F2FP.F16.F32.PACK_AB R27, R16, R21 ;  /* 0x00000015101b723e */ /* 0x000fe200000000ff */
[----:B------:R-:W-:Y:S01]  /*2590*/  BAR.SYNC.DEFER_BLOCKING 0x0 ;  /* 0x0000000000007b1d */ /* 0x000fe20000010000 */
[----:B-1----:R-:W-:Y:S01]  /*25a0*/  IADD3 R30, P4, P5, R13, UR8, R30 ;  /* 0x000000080d1e7c10 */ /* 0x002fe2000fd9e01e */
[----:B------:R-:W-:Y:S01]  /*25b0*/  IMAD R13, R38, 0x2, R3 ;  /* 0x00000002260d7824 */ /* 0x000fe200078e0203 */
[----:B------:R-:W-:Y:S02]  /*25c0*/  FSEL R32, R32, -INF , P2 ;  /* 0xff80000020207808 */ /* 0x000fe40001000000 */
[----:B------:R-:W-:Y:S01]  /*25d0*/  IADD3.X R34, PT, PT, R12, UR5, R31, P4, P5 ;  /* 0x000000050c227c10 */ /* 0x000fe2000a7ea41f */
[----:B------:R-:W0:Y:S01]  /*25e0*/  LDCU UR4, c[0x0][0x3ec] ;  /* 0x00007d80ff0477ac */ /* 0x000e220008000800 */
[----:B------:R-:W-:Y:S02]  /*25f0*/  LEA R14, R38, R13, 0x1 ;  /* 0x0000000d260e7211 */ /* 0x000fe400078e08ff */
[----:B------:R-:W-:-:S02]  /*2600*/  LEA R4, P3, R3, R30, 0x1 ;  /* 0x0000001e03047211 */ /* 0x000fc400078608ff */
[----:B------:R-:W-:Y:S01]  /*2610*/  LEA R12, P4, R13, R30, 0x1 ;  /* 0x0000001e0d0c7211 */ /* 0x000fe200078808ff */
[----:B------:R-:W-:Y:S01]  /*2620*/  IMAD R15, R38, 0x2, R14 ;  /* 0x00000002260f7824 */ /* 0x000fe200078e020e */
[----:B------:R-:W-:Y:S02]  /*2630*/  LEA.HI.X.SX32 R5, R3, R34, 0x1, P3 ;  /* 0x0000002203057211 */ /* 0x000fe400018f0eff */
[----:B------:R-:W-:Y:S01]  /*2640*/  LEA R16, P3, R14, R30, 0x1 ;  /* 0x0000001e0e107211 */ /* 0x000fe200078608ff */
[----:B------:R-:W-:Y:S01]  /*2650*/  IMAD R3, R38, 0x2, R15 ;  /* 0x0000000226037824 */ /* 0x000fe200078e020f */
[-C--:B------:R-:W-:Y:S02]  /*2660*/  LEA.HI.X.SX32 R13, R13, R34.reuse, 0x1, P4 ;  /* 0x000000220d0d7211 */ /* 0x080fe400020f0eff */
[----:B------:R-:W-:Y:S01]  /*2670*/  LEA.HI.X.SX32 R17, R14, R34, 0x1, P3 ;  /* 0x000000220e117211 */ /* 0x000fe200018f0eff */
[----:B------:R-:W-:Y:S01]  /*2680*/  IMAD R20, R38, 0x2, R3 ;  /* 0x0000000226147824 */ /* 0x000fe200078e0203 */
[----:B------:R-:W-:-:S02]  /*2690*/  LEA R18, P3, R15, R30, 0x1 ;  /* 0x0000001e0f127211 */ /* 0x000fc400078608ff */
[----:B---3--:R-:W-:Y:S01]  /*26a0*/  PRMT R33, R9, 0x7632, R33 ;  /* 0x0000763209217816 */ /* 0x008fe20000000021 */
[----:B------:R1:W-:Y:S01]  /*26b0*/  STSM.16.M88.4 [R23], R24 ;  /* 0x0000001817007844 */ /* 0x0003e20000000200 */
[----:B------:R-:W-:Y:S01]  /*26c0*/  LEA R21, R38, R20, 0x1 ;  /* 0x0000001426157211 */ /* 0x000fe200078e08ff */
[----:B0-----:R-:W-:Y:S01]  /*26d0*/  UIMAD UR4, UR7, UR4, URZ ;  /* 0x00000004070472a4 */ /* 0x001fe2000f8e02ff */
[----:B------:R-:W-:Y:S01]  /*26e0*/  LEA.HI.X.SX32 R19, R15, R34, 0x1, P3 ;  /* 0x000000220f137211 */ /* 0x000fe200018f0eff */
[----:B------:R-:W-:Y:S01]  /*26f0*/  BAR.SYNC.DEFER_BLOCKING 0x0 ;  /* 0x0000000000007b1d */ /* 0x000fe20000010000 */
[----:B------:R-:W-:Y:S01]  /*2700*/  PRMT R36, R10, 0x7632, R36 ;  /* 0x000076320a247816 */ /* 0x000fe20000000024 */
[----:B------:R-:W-:Y:S01]  /*2710*/  USHF.L.U32 UR7, UR4, 0x2, URZ ;  /* 0x0000000204077899 */ /* 0x000fe200080006ff */
[----:B------:R-:W-:Y:S01]  /*2720*/  PRMT R37, R11, 0x7632, R37 ;  /* 0x000076320b257816 */ /* 0x000fe20000000025 */
[----:B------:R-:W-:Y:S01]  /*2730*/  UIMAD.WIDE UR4, UR4, 0x4, URZ ;  /* 0x00000004040478a5 */ /* 0x000fe2000f8e02ff */
[----:B-1----:R-:W-:-:S04]  /*2740*/  IMAD R23, R38, 0x2, R21 ;  /* 0x0000000226177824 */ /* 0x002fc800078e0215 */
[----:B------:R-:W-:-:S05]  /*2750*/  IMAD R24, R38, 0x2, R23 ;  /* 0x0000000226187824 */ /* 0x000fca00078e0217 */
[-C--:B------:R-:W-:Y:S01]  /*2760*/  LEA R22, P5, R24, R30.reuse, 0x1 ;  /* 0x0000001e18167211 */ /* 0x080fe200078a08ff */
[----:B------:R0:W-:Y:S04]  /*2770*/  STG.E.U16 desc[UR10][R4.64], R8 ;  /* 0x0000000804007986 */ /* 0x0001e8000c10150a */
[----:B------:R-:W-:Y:S04]  /*2780*/  STG.E.U16 desc[UR10][R12.64], R9 ;  /* 0x000000090c007986 */ /* 0x000fe8000c10150a */
[----:B------:R-:W1:Y:S01]  /*2790*/  LDS.128 R12, [R28] ;  /* 0x000000001c0c7984 */ /* 0x000e620000000c00 */
[----:B0-----:R-:W-:-:S03]  /*27a0*/  LEA R4, P3, R3, R30, 0x1 ;  /* 0x0000001e03047211 */ /* 0x001fc600078608ff */
[----:B------:R0:W-:Y:S01]  /*27b0*/  STG.E.U16 desc[UR10][R16.64], R10 ;  /* 0x0000000a10007986 */ /* 0x0001e2000c10150a */
[----:B------:R-:W-:Y:S01]  /*27c0*/  LEA.HI.X.SX32 R5, R3, R34, 0x1, P3 ;  /* 0x0000002203057211 */ /* 0x000fe200018f0eff */
[C---:B------:R-:W-:Y:S02]  /*27d0*/  IMAD R3, R38.reuse, 0x2, R24 ;  /* 0x0000000226037824 */ /* 0x040fe400078e0218 */
[----:B------:R-:W-:Y:S03]  /*27e0*/  STG.E.U16 desc[UR10][R18.64], R11 ;  /* 0x0000000b12007986 */ /* 0x000fe6000c10150a */
[----:B------:R-:W-:Y:S02]  /*27f0*/  LEA R25, R38, R3, 0x1 ;  /* 0x0000000326197211 */ /* 0x000fe400078e08ff */
[----:B0-----:R-:W-:-:S03]  /*2800*/  PRMT R17, R8, 0x7632, R17 ;  /* 0x0000763208117816 */ /* 0x001fc60000000011 */
[----:B------:R-:W-:Y:S01]  /*2810*/  IMAD R26, R38, 0x2, R25 ;  /* 0x00000002261a7824 */ /* 0x000fe200078e0219 */
[----:B------:R-:W-:Y:S01]  /*2820*/  LEA R8, P3, R20, R30, 0x1 ;  /* 0x0000001e14087211 */ /* 0x000fe200078608ff */
[----:B------:R0:W-:Y:S02]  /*2830*/  STG.E.U16 desc[UR10][R4.64], R17 ;  /* 0x0000001104007986 */ /* 0x0001e4000c10150a */
[----:B------:R-:W-:Y:S01]  /*2840*/  IMAD R27, R38, 0x2, R26 ;  /* 0x00000002261b7824 */ /* 0x000fe200078e021a */
[----:B------:R-:W-:Y:S02]  /*2850*/  LEA.HI.X.SX32 R9, R20, R34, 0x1, P3 ;  /* 0x0000002214097211 */ /* 0x000fe400018f0eff */
[-C--:B------:R-:W-:Y:S01]  /*2860*/  LEA R16, P3, R21, R30.reuse, 0x1 ;  /* 0x0000001e15107211 */ /* 0x080fe200078608ff */
[C---:B------:R-:W-:Y:S01]  /*2870*/  IMAD R29, R38.reuse, 0x2, R27 ;  /* 0x00000002261d7824 */ /* 0x040fe200078e021b */
[----:B------:R-:W-:Y:S01]  /*2880*/  LEA R20, P4, R23, R30, 0x1 ;  /* 0x0000001e17147211 */ /* 0x000fe200078808ff */
[----:B------:R2:W-:Y:S03]  /*2890*/  STG.E.U16 desc[UR10][R8.64], R33 ;  /* 0x0000002108007986 */ /* 0x0005e6000c10150a */
[----:B------:R-:W-:-:S02]  /*28a0*/  LEA R31, R38, R29, 0x1 ;  /* 0x0000001d261f7211 */ /* 0x000fc400078e08ff */
[----:B0-----:R-:W-:Y:S02]  /*28b0*/  LEA.HI.X.SX32 R17, R21, R34, 0x1, P3 ;  /* 0x0000002215117211 */ /* 0x001fe400018f0eff */
[----:B------:R-:W-:Y:S02]  /*28c0*/  LEA R4, P3, R3, R30, 0x1 ;  /* 0x0000001e03047211 */ /* 0x000fe400078608ff */
[-C--:B------:R-:W-:Y:S01]  /*28d0*/  LEA.HI.X.SX32 R21, R23, R34.reuse, 0x1, P4 ;  /* 0x0000002217157211 */ /* 0x080fe200020f0eff */
[----:B------:R-:W-:Y:S01]  /*28e0*/  STG.E.U16 desc[UR10][R16.64], R36 ;  /* 0x0000002410007986 */ /* 0x000fe2000c10150a */
[----:B------:R-:W-:Y:S02]  /*28f0*/  LEA.HI.X.SX32 R23, R24, R34, 0x1, P5 ;  /* 0x0000002218177211 */ /* 0x000fe400028f0eff */
[-C--:B------:R-:W-:Y:S01]  /*2900*/  LEA R10, P4, R25, R30.reuse, 0x1 ;  /* 0x0000001e190a7211 */ /* 0x080fe200078808ff */
[----:B------:R-:W-:Y:S01]  /*2910*/  STG.E.U16 desc[UR10][R20.64], R37 ;  /* 0x0000002514007986 */ /* 0x000fe2000c10150a */
[----:B------:R-:W-:-:S02]  /*2920*/  LEA R18, P5, R26, R30, 0x1 ;  /* 0x0000001e1a127211 */ /* 0x000fc400078a08ff */
[-C--:B------:R-:W-:Y:S01]  /*2930*/  LEA.HI.X.SX32 R5, R3, R34.reuse, 0x1, P3 ;  /* 0x0000002203057211 */ /* 0x080fe200018f0eff */
[----:B------:R-:W-:Y:S01]  /*2940*/  IMAD R3, R38, 0x2, R31 ;  /* 0x0000000226037824 */ /* 0x000fe200078e021f */
[-C--:B------:R-:W-:Y:S01]  /*2950*/  LEA.HI.X.SX32 R11, R25, R34.reuse, 0x1, P4 ;  /* 0x00000022190b7211 */ /* 0x080fe200020f0eff */
[----:B-1----:R-:W-:Y:S01]  /*2960*/  STG.E.U16 desc[UR10][R22.64], R12 ;  /* 0x0000000c16007986 */ /* 0x002fe2000c10150a */
[----:B------:R-:W-:Y:S02]  /*2970*/  LEA.HI.X.SX32 R19, R26, R34, 0x1, P5 ;  /* 0x000000221a137211 */ /* 0x000fe400028f0eff */
[-C--:B------:R-:W-:Y:S01]  /*2980*/  LEA R24, P3, R27, R30.reuse, 0x1 ;  /* 0x0000001e1b187211 */ /* 0x080fe200078608ff */
[----:B------:R0:W-:Y:S01]  /*2990*/  STG.E.U16 desc[UR10][R4.64], R13 ;  /* 0x0000000d04007986 */ /* 0x0001e2000c10150a */
[-C--:B------:R-:W-:Y:S02]  /*29a0*/  LEA R26, P4, R29, R30.reuse, 0x1 ;  /* 0x0000001e1d1a7211 */ /* 0x080fe400078808ff */
[-C--:B------:R-:W-:Y:S01]  /*29b0*/  LEA R28, P5, R31, R30.reuse, 0x1 ;  /* 0x0000001e1f1c7211 */ /* 0x080fe200078a08ff */
[----:B------:R1:W-:Y:S01]  /*29c0*/  STG.E.U16 desc[UR10][R10.64], R14 ;  /* 0x0000000e0a007986 */ /* 0x0003e2000c10150a */
[----:B------:R-:W-:-:S02]  /*29d0*/  LEA R30, P6, R3, R30, 0x1 ;  /* 0x0000001e031e7211 */ /* 0x000fc400078c08ff */
[-C--:B------:R-:W-:Y:S01]  /*29e0*/  LEA.HI.X.SX32 R25, R27, R34.reuse, 0x1, P3 ;  /* 0x000000221b197211 */ /* 0x080fe200018f0eff */
[----:B------:R3:W-:Y:S01]  /*29f0*/  STG.E.U16 desc[UR10][R18.64], R15 ;  /* 0x0000000f12007986 */ /* 0x0007e2000c10150a */
[----:B--2---:R-:W-:Y:S02]  /*2a00*/  PRMT R9, R12, 0x7632, R9 ;  /* 0x000076320c097816 */ /* 0x004fe40000000009 */
[-C--:B------:R-:W-:Y:S01]  /*2a10*/  LEA.HI.X.SX32 R27, R29, R34.reuse, 0x1, P4 ;  /* 0x000000221d1b7211 */ /* 0x080fe200020f0eff */
[----:B0-----:R-:W-:Y:S01]  /*2a20*/  FFMA R5, R32, 0.69314718246459960938, R57 ;  /* 0x3f31721820057823 */ /* 0x001fe20000000039 */
[----:B------:R-:W-:Y:S01]  /*2a30*/  LEA.HI.X.SX32 R29, R31, R34, 0x1, P5 ;  /* 0x000000221f1d7211 */ /* 0x000fe200028f0eff */
[----:B------:R3:W-:Y:S01]  /*2a40*/  STG.E.U16 desc[UR10][R24.64], R9 ;  /* 0x0000000918007986 */ /* 0x0007e2000c10150a */
[----:B------:R-:W-:Y:S02]  /*2a50*/  PRMT R17, R14, 0x7632, R17 ;  /* 0x000076320e117816 */ /* 0x000fe40000000011 */
[----:B-1----:R-:W-:-:S02]  /*2a60*/  PRMT R11, R13, 0x7632, R11 ;  /* 0x000076320d0b7816 */ /* 0x002fc4000000000b */
[----:B------:R-:W-:Y:S01]  /*2a70*/  LEA.HI.X.SX32 R31, R3, R34, 0x1, P6 ;  /* 0x00000022031f7211 */ /* 0x000fe200030f0eff */
[----:B------:R-:W-:Y:S01]  /*2a80*/  IMAD.SHL.U32 R3, R2, 0x4, RZ ;  /* 0x0000000402037824 */ /* 0x000fe200078e00ff */
[----:B------:R-:W-:Y:S01]  /*2a90*/  PRMT R8, R15, 0x7632, R8 ;  /* 0x000076320f087816 */ /* 0x000fe20000000008 */
[----:B------:R3:W-:Y:S01]  /*2aa0*/  STG.E.U16 desc[UR10][R26.64], R11 ;  /* 0x0000000b1a007986 */ /* 0x0007e2000c10150a */
[----:B------:R-:W-:Y:S01]  /*2ab0*/  FSEL R4, R7, -INF , P1 ;  /* 0xff80000007047808 */ /* 0x000fe20000800000 */
[----:B------:R-:W0:Y:S01]  /*2ac0*/  LDC.64 R34, c[0x0][0x3a0] ;  /* 0x0000e800ff227b82 */ /* 0x000e220000000a00 */
[----:B------:R-:W-:Y:S01]  /*2ad0*/  LOP3.LUT R7, R6, 0x3f8, RZ, 0xc0, !PT ;  /* 0x000003f806077812 */ /* 0x000fe200078ec0ff */
[----:B------:R3:W-:Y:S01]  /*2ae0*/  STG.E.U16 desc[UR10][R28.64], R17 ;  /* 0x000000111c007986 */ /* 0x0007e2000c10150a */
[----:B------:R-:W-:-:S04]  /*2af0*/  IMAD.HI R6, R2, 0x4, RZ ;  /* 0x0000000402067827 */ /* 0x000fc800078e02ff */
[----:B------:R-:W-:Y:S01]  /*2b00*/  FFMA R4, R4, 0.69314718246459960938, R59 ;  /* 0x3f31721804047823 */ /* 0x000fe2000000003b */
[----:B------:R3:W-:Y:S01]  /*2b10*/  STG.E.U16 desc[UR10][R30.64], R8 ;  /* 0x000000081e007986 */ /* 0x0007e2000c10150a */
[----:B------:R-:W-:Y:S01]  /*2b20*/  BAR.SYNC.DEFER_BLOCKING 0x0 ;  /* 0x0000000000007b1d */ /* 0x000fe20000010000 */
[----:B0-----:R-:W-:-:S04]  /*2b30*/  IADD3 R2, P1, P2, R3, UR7, R34 ;  /* 0x0000000703027c10 */ /* 0x001fc8000fa3e022 */
[----:B------:R-:W-:Y:S01]  /*2b40*/  IADD3.X R3, PT, PT, R6, UR5, R35, P1, P2 ;  /* 0x0000000506037c10 */ /* 0x000fe20008fe4423 */
[----:B------:R3:W-:Y:S02]  /*2b50*/  STS.64 [R7+UR6], R4 ;  /* 0x0000000407007988 */ /* 0x0007e40008000a06 */
[----:B------:R-:W-:Y:S06]  /*2b60*/  BAR.SYNC.DEFER_BLOCKING 0x0 ;  /* 0x0000000000007b1d */ /* 0x000fec0000010000 */
[----:B------:R-:W-:Y:S05]  /*2b70*/  @P0 EXIT ;  /* 0x000000000000094d */ /* 0x000fea0003800000 */
[----:B---3--:R-:W0:Y:S04]  /*2b80*/  LDS R5, [R0] ;  /* 0x0000000000057984 */ /* 0x008e280000000800 */
[----:B0-----:R-:W-:Y:S01]  /*2b90*/  STG.E desc[UR10][R2.64], R5 ;  /* 0x0000000502007986 */ /* 0x001fe2000c10190a */
[----:B------:R-:W-:Y:S05]  /*2ba0*/  EXIT ;  /* 0x000000000000794d */ /* 0x000fea0003800000 */
.L_x_2:
[----:B------:R-:W-:-:S00]  /*2bb0*/  BRA `(.L_x_2) ;  /* 0xfffffffc00fc7947 */ /* 0x000fc0000383ffff */
[----:B------:R-:W-:-:S00]  /*2bc0*/  NOP ;  /* 0x0000000000007918 */ /* 0x000fc00000000000 */
        /* <DEDUP_REMOVED lines=11> */
.L_x_3:


//--------------------- .nv.global.init           --------------------------
	.section	.nv.global.init,"aw",@progbits
.nv.global.init:
	.type		_$_str,@object
	.size		_$_str,(.L_0 - _$_str)
_$_str:
        /*0000*/ 	.byte	0x5f, 0x5f, 0x43, 0x55, 0x44, 0x41, 0x5f, 0x46, 0x54, 0x5a, 0x00
.L_0:


//--------------------- .nv.shared.attn_fwd       --------------------------
	.section	.nv.shared.attn_fwd,"aw",@nobits
	.sectionflags	@""
	.align	16
	.zero		1024


//--------------------- .nv.shared.reserved.0     --------------------------
	.section	.nv.shared.reserved.0,"aw",@nobits
	.weak		__nv_reservedSMEM_offset_0_alias
	.size		__nv_reservedSMEM_offset_0_alias, 0, 64
	.other		__nv_reservedSMEM_offset_0_alias,@"STO_CUDA_RESERVED_SHARED STV_DEFAULT"
__nv_reservedSMEM_offset_0_alias:
	.zero		0
	.zero		64


//--------------------- .nv.constant0.attn_fwd    --------------------------
	.section	.nv.constant0.attn_fwd,"a",@progbits
	.sectionflags	@""
	.align	4
.nv.constant0.attn_fwd:
	.zero		1032


//--------------------- SYMBOLS --------------------------

	.type		.nv.reservedSmem.offset0,@object
	.size		.nv.reservedSmem.offset0,0x4
	.type		.nv.reservedSmem.cap,@object
	.size		.nv.reservedSmem.cap,0x4
